//
// Generated by NVIDIA NVVM Compiler
//
// Compiler Build ID: CL-36424714
// Cuda compilation tools, release 13.0, V13.0.88
// Based on NVVM 20.0.0
//

.version 9.0
.target sm_100
.address_size 64

	// .globl	_Z19wavefrontEvacKernelP5GraphiPiP4CityS1_S1_iS1_PxS4_S1_S1_S1_S1_S1_S1_S4_S1_

.visible .entry _Z19wavefrontEvacKernelP5GraphiPiP4CityS1_S1_iS1_PxS4_S1_S1_S1_S1_S1_S1_S4_S1_(
	.param .u64 .ptr .align 1 _Z19wavefrontEvacKernelP5GraphiPiP4CityS1_S1_iS1_PxS4_S1_S1_S1_S1_S1_S1_S4_S1__param_0,
	.param .u32 _Z19wavefrontEvacKernelP5GraphiPiP4CityS1_S1_iS1_PxS4_S1_S1_S1_S1_S1_S1_S4_S1__param_1,
	.param .u64 .ptr .align 1 _Z19wavefrontEvacKernelP5GraphiPiP4CityS1_S1_iS1_PxS4_S1_S1_S1_S1_S1_S1_S4_S1__param_2,
	.param .u64 .ptr .align 1 _Z19wavefrontEvacKernelP5GraphiPiP4CityS1_S1_iS1_PxS4_S1_S1_S1_S1_S1_S1_S4_S1__param_3,
	.param .u64 .ptr .align 1 _Z19wavefrontEvacKernelP5GraphiPiP4CityS1_S1_iS1_PxS4_S1_S1_S1_S1_S1_S1_S4_S1__param_4,
	.param .u64 .ptr .align 1 _Z19wavefrontEvacKernelP5GraphiPiP4CityS1_S1_iS1_PxS4_S1_S1_S1_S1_S1_S1_S4_S1__param_5,
	.param .u32 _Z19wavefrontEvacKernelP5GraphiPiP4CityS1_S1_iS1_PxS4_S1_S1_S1_S1_S1_S1_S4_S1__param_6,
	.param .u64 .ptr .align 1 _Z19wavefrontEvacKernelP5GraphiPiP4CityS1_S1_iS1_PxS4_S1_S1_S1_S1_S1_S1_S4_S1__param_7,
	.param .u64 .ptr .align 1 _Z19wavefrontEvacKernelP5GraphiPiP4CityS1_S1_iS1_PxS4_S1_S1_S1_S1_S1_S1_S4_S1__param_8,
	.param .u64 .ptr .align 1 _Z19wavefrontEvacKernelP5GraphiPiP4CityS1_S1_iS1_PxS4_S1_S1_S1_S1_S1_S1_S4_S1__param_9,
	.param .u64 .ptr .align 1 _Z19wavefrontEvacKernelP5GraphiPiP4CityS1_S1_iS1_PxS4_S1_S1_S1_S1_S1_S1_S4_S1__param_10,
	.param .u64 .ptr .align 1 _Z19wavefrontEvacKernelP5GraphiPiP4CityS1_S1_iS1_PxS4_S1_S1_S1_S1_S1_S1_S4_S1__param_11,
	.param .u64 .ptr .align 1 _Z19wavefrontEvacKernelP5GraphiPiP4CityS1_S1_iS1_PxS4_S1_S1_S1_S1_S1_S1_S4_S1__param_12,
	.param .u64 .ptr .align 1 _Z19wavefrontEvacKernelP5GraphiPiP4CityS1_S1_iS1_PxS4_S1_S1_S1_S1_S1_S1_S4_S1__param_13,
	.param .u64 .ptr .align 1 _Z19wavefrontEvacKernelP5GraphiPiP4CityS1_S1_iS1_PxS4_S1_S1_S1_S1_S1_S1_S4_S1__param_14,
	.param .u64 .ptr .align 1 _Z19wavefrontEvacKernelP5GraphiPiP4CityS1_S1_iS1_PxS4_S1_S1_S1_S1_S1_S1_S4_S1__param_15,
	.param .u64 .ptr .align 1 _Z19wavefrontEvacKernelP5GraphiPiP4CityS1_S1_iS1_PxS4_S1_S1_S1_S1_S1_S1_S4_S1__param_16,
	.param .u64 .ptr .align 1 _Z19wavefrontEvacKernelP5GraphiPiP4CityS1_S1_iS1_PxS4_S1_S1_S1_S1_S1_S1_S4_S1__param_17
)
{
	.reg .pred 	%p<81>;
	.reg .b32 	%r<244>;
	.reg .b64 	%rd<188>;

	ld.param.u64 	%rd48, [_Z19wavefrontEvacKernelP5GraphiPiP4CityS1_S1_iS1_PxS4_S1_S1_S1_S1_S1_S1_S4_S1__param_0];
	ld.param.u32 	%r88, [_Z19wavefrontEvacKernelP5GraphiPiP4CityS1_S1_iS1_PxS4_S1_S1_S1_S1_S1_S1_S4_S1__param_1];
	ld.param.u64 	%rd43, [_Z19wavefrontEvacKernelP5GraphiPiP4CityS1_S1_iS1_PxS4_S1_S1_S1_S1_S1_S1_S4_S1__param_2];
	ld.param.u64 	%rd44, [_Z19wavefrontEvacKernelP5GraphiPiP4CityS1_S1_iS1_PxS4_S1_S1_S1_S1_S1_S1_S4_S1__param_3];
	ld.param.u64 	%rd45, [_Z19wavefrontEvacKernelP5GraphiPiP4CityS1_S1_iS1_PxS4_S1_S1_S1_S1_S1_S1_S4_S1__param_4];
	ld.param.u64 	%rd49, [_Z19wavefrontEvacKernelP5GraphiPiP4CityS1_S1_iS1_PxS4_S1_S1_S1_S1_S1_S1_S4_S1__param_5];
	ld.param.u32 	%r89, [_Z19wavefrontEvacKernelP5GraphiPiP4CityS1_S1_iS1_PxS4_S1_S1_S1_S1_S1_S1_S4_S1__param_6];
	ld.param.u64 	%rd50, [_Z19wavefrontEvacKernelP5GraphiPiP4CityS1_S1_iS1_PxS4_S1_S1_S1_S1_S1_S1_S4_S1__param_7];
	ld.param.u64 	%rd51, [_Z19wavefrontEvacKernelP5GraphiPiP4CityS1_S1_iS1_PxS4_S1_S1_S1_S1_S1_S1_S4_S1__param_8];
	ld.param.u64 	%rd52, [_Z19wavefrontEvacKernelP5GraphiPiP4CityS1_S1_iS1_PxS4_S1_S1_S1_S1_S1_S1_S4_S1__param_10];
	ld.param.u64 	%rd53, [_Z19wavefrontEvacKernelP5GraphiPiP4CityS1_S1_iS1_PxS4_S1_S1_S1_S1_S1_S1_S4_S1__param_11];
	ld.param.u64 	%rd54, [_Z19wavefrontEvacKernelP5GraphiPiP4CityS1_S1_iS1_PxS4_S1_S1_S1_S1_S1_S1_S4_S1__param_12];
	ld.param.u64 	%rd46, [_Z19wavefrontEvacKernelP5GraphiPiP4CityS1_S1_iS1_PxS4_S1_S1_S1_S1_S1_S1_S4_S1__param_13];
	ld.param.u64 	%rd55, [_Z19wavefrontEvacKernelP5GraphiPiP4CityS1_S1_iS1_PxS4_S1_S1_S1_S1_S1_S1_S4_S1__param_14];
	ld.param.u64 	%rd56, [_Z19wavefrontEvacKernelP5GraphiPiP4CityS1_S1_iS1_PxS4_S1_S1_S1_S1_S1_S1_S4_S1__param_15];
	ld.param.u64 	%rd57, [_Z19wavefrontEvacKernelP5GraphiPiP4CityS1_S1_iS1_PxS4_S1_S1_S1_S1_S1_S1_S4_S1__param_17];
	cvta.to.global.u64 	%rd1, %rd50;
	cvta.to.global.u64 	%rd2, %rd51;
	cvta.to.global.u64 	%rd3, %rd56;
	cvta.to.global.u64 	%rd4, %rd48;
	cvta.to.global.u64 	%rd5, %rd57;
	cvta.to.global.u64 	%rd6, %rd54;
	cvta.to.global.u64 	%rd7, %rd55;
	cvta.to.global.u64 	%rd8, %rd53;
	cvta.to.global.u64 	%rd9, %rd52;
	cvta.to.global.u64 	%rd10, %rd49;
	// begin inline asm
	mov.u32 %r90, %envreg2;
	// end inline asm
	cvt.u64.u32 	%rd58, %r90;
	// begin inline asm
	mov.u32 %r91, %envreg1;
	// end inline asm
	cvt.u64.u32 	%rd59, %r91;
	shl.b64 	%rd60, %rd59, 32;
	or.b64  	%rd11, %rd60, %rd58;
	mov.u32 	%r1, %ctaid.x;
	mov.u32 	%r92, %ntid.x;
	mov.u32 	%r2, %tid.x;
	mad.lo.s32 	%r3, %r1, %r92, %r2;
	setp.ge.s32 	%p1, %r3, %r88;
	@%p1 bra 	$L__BB0_87;
	cvta.to.global.u64 	%rd61, %rd43;
	cvta.to.global.u64 	%rd62, %rd44;
	cvta.to.global.u64 	%rd63, %rd45;
	cvta.to.global.u64 	%rd64, %rd46;
	mul.wide.s32 	%rd65, %r3, 4;
	add.s64 	%rd66, %rd61, %rd65;
	ld.global.u32 	%r4, [%rd66];
	mul.wide.s32 	%rd67, %r4, 20;
	add.s64 	%rd68, %rd62, %rd67;
	ld.global.u32 	%r230, [%rd68+4];
	ld.global.u32 	%r231, [%rd68+8];
	add.s64 	%rd69, %rd63, %rd65;
	ld.global.u32 	%r7, [%rd69];
	ld.global.u32 	%r94, [%rd69+4];
	sub.s32 	%r8, %r94, %r7;
	add.s64 	%rd70, %rd64, %rd65;
	ld.global.u32 	%r9, [%rd70];
	ld.global.u32 	%r95, [%rd70+4];
	sub.s32 	%r10, %r95, %r9;
	mul.wide.s32 	%rd71, %r7, 4;
	add.s64 	%rd12, %rd10, %rd71;
	ld.global.u32 	%r11, [%rd12];
	setp.lt.s32 	%p2, %r10, 1;
	mov.b32 	%r40, 0;
	mov.u32 	%r235, %r40;
	@%p2 bra 	$L__BB0_7;
	mul.wide.s32 	%rd72, %r9, 4;
	add.s64 	%rd73, %rd9, %rd72;
	ld.global.u32 	%r97, [%rd73];
	setp.ne.s32 	%p3, %r11, %r97;
	@%p3 bra 	$L__BB0_7;
	mul.wide.s32 	%rd74, %r11, 4;
	add.s64 	%rd13, %rd7, %rd74;
	add.s64 	%rd14, %rd8, %rd72;
	ld.global.u32 	%r98, [%rd14];
	atom.global.add.u32 	%r99, [%rd13], %r98;
	setp.lt.s32 	%p4, %r89, 0;
	add.s64 	%rd15, %rd6, %rd72;
	@%p4 bra 	$L__BB0_5;
	ld.global.u32 	%r100, [%rd15];
	atom.global.add.u32 	%r101, [%rd13], %r100;
$L__BB0_5:
	ld.global.u32 	%r104, [%rd14];
	sub.s32 	%r230, %r230, %r104;
	ld.global.u32 	%r105, [%rd15];
	sub.s32 	%r231, %r231, %r105;
	add.s32 	%r106, %r231, %r230;
	setp.gt.s32 	%p5, %r106, 0;
	mov.b32 	%r235, 1;
	@%p5 bra 	$L__BB0_7;
	atom.global.add.u32 	%r108, [%rd5], 1;
	mov.u32 	%r40, %r8;
$L__BB0_7:
	setp.ne.s64 	%p6, %rd11, 0;
	@%p6 bra 	$L__BB0_9;
	// begin inline asm
	trap;
	// end inline asm
$L__BB0_9:
	add.s64 	%rd16, %rd11, 4;
	barrier.sync 	0;
	mov.u32 	%r109, %tid.y;
	add.s32 	%r110, %r2, %r109;
	mov.u32 	%r111, %tid.z;
	or.b32  	%r18, %r110, %r111;
	setp.ne.s32 	%p7, %r18, 0;
	@%p7 bra 	$L__BB0_12;
	mov.u32 	%r114, %nctaid.x;
	mov.u32 	%r115, %nctaid.y;
	mul.lo.s32 	%r116, %r114, %r115;
	mov.u32 	%r117, %nctaid.z;
	mul.lo.s32 	%r118, %r116, %r117;
	mov.u32 	%r119, %ctaid.y;
	add.s32 	%r120, %r1, %r119;
	mov.u32 	%r121, %ctaid.z;
	neg.s32 	%r122, %r121;
	setp.eq.s32 	%p8, %r120, %r122;
	sub.s32 	%r123, -2147483647, %r118;
	selp.b32 	%r113, %r123, 1, %p8;
	// begin inline asm
	atom.add.release.gpu.u32 %r112,[%rd16],%r113;
	// end inline asm
$L__BB0_11:
	// begin inline asm
	ld.acquire.gpu.u32 %r124,[%rd16];
	// end inline asm
	xor.b32  	%r125, %r124, %r112;
	setp.gt.s32 	%p9, %r125, -1;
	@%p9 bra 	$L__BB0_11;
$L__BB0_12:
	barrier.sync 	0;
	setp.lt.s32 	%p10, %r8, 2;
	mov.b32 	%r214, -1;
	@%p10 bra 	$L__BB0_22;
	ld.global.u32 	%r20, [%rd12];
	ld.global.u32 	%r21, [%rd12+4];
	ld.global.u64 	%rd78, [%rd4+24];
	mul.wide.s32 	%rd79, %r20, 4;
	add.s64 	%rd80, %rd78, %rd79;
	ld.u32 	%r22, [%rd80];
	setp.lt.s32 	%p11, %r22, 1;
	@%p11 bra 	$L__BB0_19;
	ld.global.u64 	%rd81, [%rd4+16];
	mul.wide.s32 	%rd82, %r20, 8;
	add.s64 	%rd83, %rd81, %rd82;
	ld.u64 	%rd17, [%rd83];
	ld.global.u64 	%rd18, [%rd4+8];
	mov.b32 	%r212, 0;
	bra.uni 	$L__BB0_16;
$L__BB0_15:
	add.s32 	%r212, %r212, 1;
	setp.eq.s32 	%p18, %r212, %r22;
	@%p18 bra 	$L__BB0_19;
$L__BB0_16:
	mul.wide.u32 	%rd84, %r212, 4;
	add.s64 	%rd85, %rd17, %rd84;
	ld.u32 	%r214, [%rd85];
	mul.wide.s32 	%rd86, %r214, 16;
	add.s64 	%rd87, %rd18, %rd86;
	ld.u32 	%r26, [%rd87];
	ld.u32 	%r128, [%rd87+4];
	setp.eq.s32 	%p12, %r26, %r20;
	setp.eq.s32 	%p13, %r128, %r21;
	and.pred  	%p14, %p12, %p13;
	@%p14 bra 	$L__BB0_18;
	setp.ne.s32 	%p15, %r26, %r21;
	setp.ne.s32 	%p16, %r128, %r20;
	or.pred  	%p17, %p15, %p16;
	@%p17 bra 	$L__BB0_15;
$L__BB0_18:
	setp.ne.s32 	%p19, %r214, -1;
	@%p19 bra 	$L__BB0_20;
$L__BB0_19:
	mov.b32 	%r130, 0;
	st.global.u32 	[%rd3], %r130;
	mov.b32 	%r214, -1;
$L__BB0_20:
	cvt.s64.s32 	%rd88, %r230;
	sub.s64 	%rd89, 10005, %rd88;
	mul.wide.s32 	%rd90, %r214, 8;
	add.s64 	%rd91, %rd2, %rd90;
	atom.global.min.s64 	%rd92, [%rd91], %rd89;
	setp.ge.s64 	%p20, %rd89, %rd92;
	@%p20 bra 	$L__BB0_22;
	mul.wide.s32 	%rd93, %r214, 4;
	add.s64 	%rd94, %rd1, %rd93;
	atom.global.exch.b32 	%r131, [%rd94], %r3;
$L__BB0_22:
	setp.ne.s64 	%p21, %rd11, 0;
	@%p21 bra 	$L__BB0_24;
	// begin inline asm
	trap;
	// end inline asm
$L__BB0_24:
	barrier.sync 	0;
	@%p7 bra 	$L__BB0_27;
	mov.u32 	%r134, %nctaid.x;
	mov.u32 	%r135, %nctaid.y;
	mul.lo.s32 	%r136, %r134, %r135;
	mov.u32 	%r137, %nctaid.z;
	mul.lo.s32 	%r138, %r136, %r137;
	mov.u32 	%r139, %ctaid.y;
	add.s32 	%r140, %r1, %r139;
	mov.u32 	%r141, %ctaid.z;
	neg.s32 	%r142, %r141;
	setp.eq.s32 	%p23, %r140, %r142;
	sub.s32 	%r143, -2147483647, %r138;
	selp.b32 	%r133, %r143, 1, %p23;
	// begin inline asm
	atom.add.release.gpu.u32 %r132,[%rd16],%r133;
	// end inline asm
$L__BB0_26:
	// begin inline asm
	ld.acquire.gpu.u32 %r144,[%rd16];
	// end inline asm
	xor.b32  	%r145, %r144, %r132;
	setp.gt.s32 	%p24, %r145, -1;
	@%p24 bra 	$L__BB0_26;
$L__BB0_27:
	barrier.sync 	0;
	mov.b32 	%r234, 0;
	mov.b64 	%rd183, 0;
	mov.b32 	%r233, -1;
	@%p10 bra 	$L__BB0_30;
	mul.wide.s32 	%rd99, %r214, 4;
	add.s64 	%rd100, %rd1, %rd99;
	ld.global.u32 	%r150, [%rd100];
	setp.ne.s32 	%p26, %r150, %r3;
	@%p26 bra 	$L__BB0_30;
	ld.global.u64 	%rd101, [%rd4+8];
	mul.wide.s32 	%rd102, %r214, 16;
	add.s64 	%rd103, %rd101, %rd102;
	ld.s32 	%rd183, [%rd103+8];
	mov.u32 	%r233, %r214;
	mov.u32 	%r234, %r230;
$L__BB0_30:
	ld.global.u32 	%r151, [%rd5];
	setp.ge.s32 	%p27, %r151, %r88;
	mov.b64 	%rd181, 0;
	@%p27 bra 	$L__BB0_84;
	add.s32 	%r33, %r8, -1;
	add.s32 	%r34, %r7, 1;
	mov.u32 	%r153, %nctaid.x;
	mov.u32 	%r154, %nctaid.y;
	mul.lo.s32 	%r155, %r153, %r154;
	mov.u32 	%r156, %nctaid.z;
	mul.lo.s32 	%r157, %r155, %r156;
	mov.u32 	%r158, %ctaid.y;
	add.s32 	%r159, %r1, %r158;
	mov.u32 	%r160, %ctaid.z;
	neg.s32 	%r161, %r160;
	setp.eq.s32 	%p28, %r159, %r161;
	sub.s32 	%r162, -2147483647, %r157;
	selp.b32 	%r35, %r162, 1, %p28;
	mov.b64 	%rd185, 0;
	mov.b32 	%r36, 0;
	mov.u64 	%rd181, %rd185;
$L__BB0_32:
	setp.gt.s32 	%p29, %r233, -1;
	setp.ge.s32 	%p30, %r40, %r33;
	add.s64 	%rd181, %rd181, 12;
	or.pred  	%p31, %p29, %p30;
	@%p31 bra 	$L__BB0_42;
	mul.wide.s32 	%rd119, %r40, 4;
	add.s64 	%rd120, %rd12, %rd119;
	ld.global.u32 	%r43, [%rd120];
	ld.global.u32 	%r44, [%rd120+4];
	ld.global.u64 	%rd121, [%rd4+24];
	mul.wide.s32 	%rd122, %r43, 4;
	add.s64 	%rd123, %rd121, %rd122;
	ld.u32 	%r45, [%rd123];
	setp.lt.s32 	%p43, %r45, 1;
	@%p43 bra 	$L__BB0_39;
	ld.global.u64 	%rd124, [%rd4+16];
	mul.wide.s32 	%rd125, %r43, 8;
	add.s64 	%rd126, %rd124, %rd125;
	ld.u64 	%rd25, [%rd126];
	ld.global.u64 	%rd26, [%rd4+8];
	mov.b32 	%r224, 0;
	bra.uni 	$L__BB0_36;
$L__BB0_35:
	add.s32 	%r224, %r224, 1;
	setp.eq.s32 	%p50, %r224, %r45;
	@%p50 bra 	$L__BB0_39;
$L__BB0_36:
	mul.wide.u32 	%rd127, %r224, 4;
	add.s64 	%rd128, %rd25, %rd127;
	ld.u32 	%r48, [%rd128];
	mul.wide.s32 	%rd129, %r48, 16;
	add.s64 	%rd130, %rd26, %rd129;
	ld.u32 	%r49, [%rd130];
	ld.u32 	%r181, [%rd130+4];
	setp.eq.s32 	%p44, %r49, %r43;
	setp.eq.s32 	%p45, %r181, %r44;
	and.pred  	%p46, %p44, %p45;
	@%p46 bra 	$L__BB0_38;
	setp.ne.s32 	%p47, %r49, %r44;
	setp.ne.s32 	%p48, %r181, %r43;
	or.pred  	%p49, %p47, %p48;
	@%p49 bra 	$L__BB0_35;
$L__BB0_38:
	setp.ne.s32 	%p51, %r48, -1;
	@%p51 bra 	$L__BB0_40;
$L__BB0_39:
	mov.b32 	%r183, 0;
	st.global.u32 	[%rd3], %r183;
	atom.global.add.u32 	%r184, [%rd5], 1;
	mov.u32 	%r40, %r8;
	mov.u32 	%r236, %r36;
	bra.uni 	$L__BB0_55;
$L__BB0_40:
	mul.lo.s64 	%rd131, %rd185, 10000;
	cvt.s64.s32 	%rd132, %r230;
	sub.s64 	%rd133, %rd131, %rd132;
	cvt.s64.s32 	%rd134, %r4;
	mad.lo.s64 	%rd135, %rd133, 10000, %rd134;
	add.s64 	%rd136, %rd135, 100000000;
	mul.wide.s32 	%rd137, %r48, 8;
	add.s64 	%rd138, %rd2, %rd137;
	atom.global.min.s64 	%rd139, [%rd138], %rd136;
	setp.ge.s64 	%p52, %rd136, %rd139;
	mov.u32 	%r236, %r36;
	@%p52 bra 	$L__BB0_55;
	mul.wide.s32 	%rd140, %r48, 4;
	add.s64 	%rd141, %rd1, %rd140;
	atom.global.exch.b32 	%r182, [%rd141], %r3;
	mov.u32 	%r236, %r36;
	bra.uni 	$L__BB0_55;
$L__BB0_42:
	add.s64 	%rd28, %rd183, -1;
	add.s32 	%r236, %r36, 1;
	setp.gt.s64 	%p32, %rd183, 1;
	mov.u64 	%rd183, %rd28;
	@%p32 bra 	$L__BB0_55;
	ld.global.u64 	%rd106, [%rd4+8];
	mul.wide.s32 	%rd107, %r233, 16;
	add.s64 	%rd108, %rd106, %rd107;
	add.s64 	%rd29, %rd108, 12;
	ld.u32 	%r163, [%rd108+12];
	sub.s32 	%r234, %r234, %r163;
	setp.lt.s32 	%p33, %r234, 1;
	@%p33 bra 	$L__BB0_45;
	ld.s32 	%rd183, [%rd29+-4];
	bra.uni 	$L__BB0_55;
$L__BB0_45:
	mul.wide.s32 	%rd109, %r233, 4;
	add.s64 	%rd31, %rd1, %rd109;
	ld.global.u32 	%r164, [%rd31];
	setp.ne.s32 	%p34, %r164, %r3;
	@%p34 bra 	$L__BB0_47;
	mov.b32 	%r165, -1;
	st.global.u32 	[%rd31], %r165;
	mul.wide.s32 	%rd110, %r233, 8;
	add.s64 	%rd111, %rd2, %rd110;
	mov.b64 	%rd112, 9223372036854775807;
	st.global.u64 	[%rd111], %rd112;
$L__BB0_47:
	add.s32 	%r166, %r34, %r40;
	mul.wide.s32 	%rd113, %r166, 4;
	add.s64 	%rd114, %rd10, %rd113;
	ld.global.u32 	%r53, [%rd114];
	setp.lt.s32 	%p35, %r36, %r89;
	selp.b32 	%r167, %r231, 0, %p35;
	add.s32 	%r168, %r167, %r230;
	setp.lt.s32 	%p36, %r168, 1;
	@%p36 bra 	$L__BB0_54;
	add.s32 	%r54, %r235, %r9;
	mul.wide.s32 	%rd115, %r54, 4;
	add.s64 	%rd116, %rd9, %rd115;
	ld.global.u32 	%r169, [%rd116];
	setp.ne.s32 	%p37, %r53, %r169;
	setp.ge.s32 	%p38, %r235, %r10;
	or.pred  	%p39, %p37, %p38;
	@%p39 bra 	$L__BB0_54;
	setp.ge.s32 	%p40, %r36, %r89;
	mul.wide.s32 	%rd117, %r53, 4;
	add.s64 	%rd32, %rd7, %rd117;
	mul.wide.s32 	%rd118, %r54, 4;
	add.s64 	%rd33, %rd8, %rd118;
	ld.global.u32 	%r170, [%rd33];
	atom.global.add.u32 	%r171, [%rd32], %r170;
	add.s64 	%rd34, %rd6, %rd118;
	@%p40 bra 	$L__BB0_51;
	ld.global.u32 	%r172, [%rd34];
	atom.global.add.u32 	%r173, [%rd32], %r172;
$L__BB0_51:
	ld.global.u32 	%r174, [%rd33];
	sub.s32 	%r230, %r230, %r174;
	ld.global.u32 	%r175, [%rd34];
	sub.s32 	%r231, %r231, %r175;
	selp.b32 	%r176, %r231, 0, %p35;
	add.s32 	%r177, %r176, %r230;
	setp.gt.s32 	%p42, %r177, 0;
	@%p42 bra 	$L__BB0_53;
	atom.global.add.u32 	%r178, [%rd5], 1;
	mov.u32 	%r40, %r8;
$L__BB0_53:
	add.s32 	%r235, %r235, 1;
$L__BB0_54:
	add.s32 	%r40, %r40, 1;
	mov.b32 	%r233, -1;
	mov.u64 	%rd183, %rd28;
	mov.u64 	%rd185, %rd181;
$L__BB0_55:
	@%p21 bra 	$L__BB0_57;
	// begin inline asm
	trap;
	// end inline asm
$L__BB0_57:
	barrier.sync 	0;
	@%p7 bra 	$L__BB0_60;
	// begin inline asm
	atom.add.release.gpu.u32 %r185,[%rd16],%r35;
	// end inline asm
$L__BB0_59:
	// begin inline asm
	ld.acquire.gpu.u32 %r187,[%rd16];
	// end inline asm
	xor.b32  	%r188, %r187, %r185;
	setp.gt.s32 	%p55, %r188, -1;
	@%p55 bra 	$L__BB0_59;
$L__BB0_60:
	barrier.sync 	0;
	setp.gt.s32 	%p56, %r233, -1;
	setp.ge.s32 	%p57, %r40, %r33;
	mov.b32 	%r239, -1;
	or.pred  	%p58, %p56, %p57;
	@%p58 bra 	$L__BB0_70;
	mul.wide.s32 	%rd144, %r40, 4;
	add.s64 	%rd145, %rd12, %rd144;
	ld.global.u32 	%r72, [%rd145];
	ld.global.u32 	%r73, [%rd145+4];
	ld.global.u64 	%rd146, [%rd4+24];
	mul.wide.s32 	%rd147, %r72, 4;
	add.s64 	%rd148, %rd146, %rd147;
	ld.u32 	%r74, [%rd148];
	setp.lt.s32 	%p59, %r74, 1;
	@%p59 bra 	$L__BB0_67;
	ld.global.u64 	%rd149, [%rd4+16];
	mul.wide.s32 	%rd150, %r72, 8;
	add.s64 	%rd151, %rd149, %rd150;
	ld.u64 	%rd38, [%rd151];
	ld.global.u64 	%rd39, [%rd4+8];
	mov.b32 	%r237, 0;
	bra.uni 	$L__BB0_64;
$L__BB0_63:
	add.s32 	%r237, %r237, 1;
	setp.eq.s32 	%p66, %r237, %r74;
	@%p66 bra 	$L__BB0_67;
$L__BB0_64:
	mul.wide.u32 	%rd152, %r237, 4;
	add.s64 	%rd153, %rd38, %rd152;
	ld.u32 	%r77, [%rd153];
	mul.wide.s32 	%rd154, %r77, 16;
	add.s64 	%rd155, %rd39, %rd154;
	ld.u32 	%r78, [%rd155];
	ld.u32 	%r191, [%rd155+4];
	setp.eq.s32 	%p60, %r78, %r72;
	setp.eq.s32 	%p61, %r191, %r73;
	and.pred  	%p62, %p60, %p61;
	@%p62 bra 	$L__BB0_66;
	setp.ne.s32 	%p63, %r78, %r73;
	setp.ne.s32 	%p64, %r191, %r72;
	or.pred  	%p65, %p63, %p64;
	@%p65 bra 	$L__BB0_63;
$L__BB0_66:
	setp.ne.s32 	%p67, %r77, -1;
	@%p67 bra 	$L__BB0_68;
$L__BB0_67:
	mov.b32 	%r194, 0;
	st.global.u32 	[%rd3], %r194;
	atom.global.add.u32 	%r195, [%rd5], 1;
	mov.u32 	%r40, %r8;
	bra.uni 	$L__BB0_70;
$L__BB0_68:
	mul.lo.s64 	%rd156, %rd185, 10000;
	cvt.s64.s32 	%rd157, %r230;
	sub.s64 	%rd158, %rd156, %rd157;
	cvt.s64.s32 	%rd159, %r4;
	mad.lo.s64 	%rd160, %rd158, 10000, %rd159;
	add.s64 	%rd161, %rd160, 100000000;
	mul.wide.s32 	%rd162, %r77, 8;
	add.s64 	%rd163, %rd2, %rd162;
	atom.global.min.s64 	%rd164, [%rd163], %rd161;
	setp.ge.s64 	%p68, %rd161, %rd164;
	mov.u32 	%r239, %r77;
	@%p68 bra 	$L__BB0_70;
	mul.wide.s32 	%rd165, %r77, 4;
	add.s64 	%rd166, %rd1, %rd165;
	atom.global.exch.b32 	%r192, [%rd166], %r3;
	mov.u32 	%r239, %r77;
$L__BB0_70:
	@%p21 bra 	$L__BB0_72;
	// begin inline asm
	trap;
	// end inline asm
$L__BB0_72:
	barrier.sync 	0;
	@%p7 bra 	$L__BB0_75;
	// begin inline asm
	atom.add.release.gpu.u32 %r196,[%rd16],%r35;
	// end inline asm
$L__BB0_74:
	// begin inline asm
	ld.acquire.gpu.u32 %r198,[%rd16];
	// end inline asm
	xor.b32  	%r199, %r198, %r196;
	setp.gt.s32 	%p71, %r199, -1;
	@%p71 bra 	$L__BB0_74;
$L__BB0_75:
	barrier.sync 	0;
	setp.ge.s32 	%p73, %r40, %r33;
	or.pred  	%p74, %p56, %p73;
	@%p74 bra 	$L__BB0_78;
	mul.wide.s32 	%rd169, %r239, 4;
	add.s64 	%rd170, %rd1, %rd169;
	ld.global.u32 	%r200, [%rd170];
	setp.ne.s32 	%p75, %r200, %r3;
	@%p75 bra 	$L__BB0_78;
	ld.global.u64 	%rd171, [%rd4+8];
	mul.wide.s32 	%rd172, %r239, 16;
	add.s64 	%rd173, %rd171, %rd172;
	ld.s32 	%rd183, [%rd173+8];
	mov.u32 	%r233, %r239;
	mov.u32 	%r234, %r230;
$L__BB0_78:
	@%p21 bra 	$L__BB0_80;
	// begin inline asm
	trap;
	// end inline asm
$L__BB0_80:
	barrier.sync 	0;
	@%p7 bra 	$L__BB0_83;
	// begin inline asm
	atom.add.release.gpu.u32 %r201,[%rd16],%r35;
	// end inline asm
$L__BB0_82:
	// begin inline asm
	ld.acquire.gpu.u32 %r203,[%rd16];
	// end inline asm
	xor.b32  	%r204, %r203, %r201;
	setp.gt.s32 	%p78, %r204, -1;
	@%p78 bra 	$L__BB0_82;
$L__BB0_83:
	barrier.sync 	0;
	ld.global.u32 	%r205, [%rd5];
	setp.lt.s32 	%p79, %r205, %r88;
	mov.u32 	%r36, %r236;
	@%p79 bra 	$L__BB0_32;
$L__BB0_84:
	max.s32 	%r206, %r230, %r231;
	setp.lt.s32 	%p80, %r206, 1;
	@%p80 bra 	$L__BB0_86;
	mov.b32 	%r207, 0;
	st.global.u32 	[%rd3], %r207;
$L__BB0_86:
	ld.param.u64 	%rd178, [_Z19wavefrontEvacKernelP5GraphiPiP4CityS1_S1_iS1_PxS4_S1_S1_S1_S1_S1_S1_S4_S1__param_16];
	cvta.to.global.u64 	%rd176, %rd178;
	atom.global.max.s64 	%rd177, [%rd176], %rd181;
$L__BB0_87:
	ret;

}


// ===== COMPILED SASS (sm_100) =====

	.target	sm_100

	.elftype	@"ET_EXEC"


//--------------------- .note.nv.tkinfo           --------------------------
	.section	.note.nv.tkinfo,"",@"SHT_NOTE"
	.sectionflags	@"SHF_NOTE_NV_TKINFO"
	.tkinfo
        /*0018*/ 	.word	0x00000002
        /*0030*/ 	.string	""
        /*0030*/ 	.string	"ptxas"
        /*0030*/ 	.string	"Cuda compilation tools, release 13.0, V13.0.88"
        /*0030*/ 	.string	"Build cuda_13.0.r13.0/compiler.36424714_0"
        /*0030*/ 	.string	"-arch sm_100 -m 64 "



//--------------------- .note.nv.cuinfo           --------------------------
	.section	.note.nv.cuinfo,"",@"SHT_NOTE"
	.sectionflags	@"SHF_NOTE_NV_CUINFO"
        /*0018*/ 	.short	0x0002
        /*001a*/ 	.short	0x0064
        /*001c*/ 	.short	0x0082
	.zero		2


//--------------------- .nv.info                  --------------------------
	.section	.nv.info,"",@"SHT_CUDA_INFO"
	.align	4


	//----- nvinfo : EIATTR_REGCOUNT
	.align		4
        /*0000*/ 	.byte	0x04, 0x2f
        /*0002*/ 	.short	(.L_1 - .L_0)
	.align		4
.L_0:
        /*0004*/ 	.word	index@(_Z19wavefrontEvacKernelP5GraphiPiP4CityS1_S1_iS1_PxS4_S1_S1_S1_S1_S1_S1_S4_S1_)
        /*0008*/ 	.word	0x00000028


	//----- nvinfo : EIATTR_FRAME_SIZE
	.align		4
.L_1:
        /*000c*/ 	.byte	0x04, 0x11
        /*000e*/ 	.short	(.L_3 - .L_2)
	.align		4
.L_2:
        /*0010*/ 	.word	index@(_Z19wavefrontEvacKernelP5GraphiPiP4CityS1_S1_iS1_PxS4_S1_S1_S1_S1_S1_S1_S4_S1_)
        /*0014*/ 	.word	0x00000000


	//----- nvinfo : EIATTR_MIN_STACK_SIZE
	.align		4
.L_3:
        /*0018*/ 	.byte	0x04, 0x12
        /*001a*/ 	.short	(.L_5 - .L_4)
	.align		4
.L_4:
        /*001c*/ 	.word	index@(_Z19wavefrontEvacKernelP5GraphiPiP4CityS1_S1_iS1_PxS4_S1_S1_S1_S1_S1_S1_S4_S1_)
        /*0020*/ 	.word	0x00000000
.L_5:


//--------------------- .nv.compat                --------------------------
	.section	.nv.compat,"",@"SHT_CUDA_COMPAT_INFO"
	.align	4
        /*0000*/ 	.byte	0x02, 0x09, 0x00, 0x00, 0x02, 0x02, 0x01, 0x00, 0x02, 0x05, 0x05, 0x00, 0x03, 0x07, 0x01, 0x01
        /*0010*/ 	.byte	0x02, 0x03, 0x00, 0x00, 0x02, 0x06, 0x01, 0x00, 0x04, 0x0b, 0x08, 0x00, 0x09, 0x00, 0x00, 0x00
        /*0020*/ 	.byte	0x00, 0x00, 0x00, 0x00


//--------------------- .nv.info._Z19wavefrontEvacKernelP5GraphiPiP4CityS1_S1_iS1_PxS4_S1_S1_S1_S1_S1_S1_S4_S1_ --------------------------
	.section	.nv.info._Z19wavefrontEvacKernelP5GraphiPiP4CityS1_S1_iS1_PxS4_S1_S1_S1_S1_S1_S1_S4_S1_,"",@"SHT_CUDA_INFO"
	.sectionflags	@""
	.align	4


	//----- nvinfo : EIATTR_CUDA_API_VERSION
	.align		4
        /*0000*/ 	.byte	0x04, 0x37
        /*0002*/ 	.short	(.L_7 - .L_6)
.L_6:
        /*0004*/ 	.word	0x00000082


	//----- nvinfo : EIATTR_KPARAM_INFO
	.align		4
.L_7:
        /*0008*/ 	.byte	0x04, 0x17
        /*000a*/ 	.short	(.L_9 - .L_8)
.L_8:
        /*000c*/ 	.word	0x00000000
        /*0010*/ 	.short	0x0011
        /*0012*/ 	.short	0x0088
        /*0014*/ 	.byte	0x00, 0xf5, 0x21, 0x00


	//----- nvinfo : EIATTR_KPARAM_INFO
	.align		4
.L_9:
        /*0018*/ 	.byte	0x04, 0x17
        /*001a*/ 	.short	(.L_11 - .L_10)
.L_10:
        /*001c*/ 	.word	0x00000000
        /*0020*/ 	.short	0x0010
        /*0022*/ 	.short	0x0080
        /*0024*/ 	.byte	0x00, 0xf5, 0x21, 0x00


	//----- nvinfo : EIATTR_KPARAM_INFO
	.align		4
.L_11:
        /*0028*/ 	.byte	0x04, 0x17
        /*002a*/ 	.short	(.L_13 - .L_12)
.L_12:
        /*002c*/ 	.word	0x00000000
        /*0030*/ 	.short	0x000f
        /*0032*/ 	.short	0x0078
        /*0034*/ 	.byte	0x00, 0xf5, 0x21, 0x00


	//----- nvinfo : EIATTR_KPARAM_INFO
	.align		4
.L_13:
        /*0038*/ 	.byte	0x04, 0x17
        /*003a*/ 	.short	(.L_15 - .L_14)
.L_14:
        /*003c*/ 	.word	0x00000000
        /*0040*/ 	.short	0x000e
        /*0042*/ 	.short	0x0070
        /*0044*/ 	.byte	0x00, 0xf5, 0x21, 0x00


	//----- nvinfo : EIATTR_KPARAM_INFO
	.align		4
.L_15:
        /*0048*/ 	.byte	0x04, 0x17
        /*004a*/ 	.short	(.L_17 - .L_16)
.L_16:
        /*004c*/ 	.word	0x00000000
        /*0050*/ 	.short	0x000d
        /*0052*/ 	.short	0x0068
        /*0054*/ 	.byte	0x00, 0xf5, 0x21, 0x00


	//----- nvinfo : EIATTR_KPARAM_INFO
	.align		4
.L_17:
        /*0058*/ 	.byte	0x04, 0x17
        /*005a*/ 	.short	(.L_19 - .L_18)
.L_18:
        /*005c*/ 	.word	0x00000000
        /*0060*/ 	.short	0x000c
        /*0062*/ 	.short	0x0060
        /*0064*/ 	.byte	0x00, 0xf5, 0x21, 0x00


	//----- nvinfo : EIATTR_KPARAM_INFO
	.align		4
.L_19:
        /*0068*/ 	.byte	0x04, 0x17
        /*006a*/ 	.short	(.L_21 - .L_20)
.L_20:
        /*006c*/ 	.word	0x00000000
        /*0070*/ 	.short	0x000b
        /*0072*/ 	.short	0x0058
        /*0074*/ 	.byte	0x00, 0xf5, 0x21, 0x00


	//----- nvinfo : EIATTR_KPARAM_INFO
	.align		4
.L_21:
        /*0078*/ 	.byte	0x04, 0x17
        /*007a*/ 	.short	(.L_23 - .L_22)
.L_22:
        /*007c*/ 	.word	0x00000000
        /*0080*/ 	.short	0x000a
        /*0082*/ 	.short	0x0050
        /*0084*/ 	.byte	0x00, 0xf5, 0x21, 0x00


	//----- nvinfo : EIATTR_KPARAM_INFO
	.align		4
.L_23:
        /*0088*/ 	.byte	0x04, 0x17
        /*008a*/ 	.short	(.L_25 - .L_24)
.L_24:
        /*008c*/ 	.word	0x00000000
        /*0090*/ 	.short	0x0009
        /*0092*/ 	.short	0x0048
        /*0094*/ 	.byte	0x00, 0xf5, 0x21, 0x00


	//----- nvinfo : EIATTR_KPARAM_INFO
	.align		4
.L_25:
        /*0098*/ 	.byte	0x04, 0x17
        /*009a*/ 	.short	(.L_27 - .L_26)
.L_26:
        /*009c*/ 	.word	0x00000000
        /*00a0*/ 	.short	0x0008
        /*00a2*/ 	.short	0x0040
        /*00a4*/ 	.byte	0x00, 0xf5, 0x21, 0x00


	//----- nvinfo : EIATTR_KPARAM_INFO
	.align		4
.L_27:
        /*00a8*/ 	.byte	0x04, 0x17
        /*00aa*/ 	.short	(.L_29 - .L_28)
.L_28:
        /*00ac*/ 	.word	0x00000000
        /*00b0*/ 	.short	0x0007
        /*00b2*/ 	.short	0x0038
        /*00b4*/ 	.byte	0x00, 0xf5, 0x21, 0x00


	//----- nvinfo : EIATTR_KPARAM_INFO
	.align		4
.L_29:
        /*00b8*/ 	.byte	0x04, 0x17
        /*00ba*/ 	.short	(.L_31 - .L_30)
.L_30:
        /*00bc*/ 	.word	0x00000000
        /*00c0*/ 	.short	0x0006
        /*00c2*/ 	.short	0x0030
        /*00c4*/ 	.byte	0x00, 0xf0, 0x11, 0x00


	//----- nvinfo : EIATTR_KPARAM_INFO
	.align		4
.L_31:
        /*00c8*/ 	.byte	0x04, 0x17
        /*00ca*/ 	.short	(.L_33 - .L_32)
.L_32:
        /*00cc*/ 	.word	0x00000000
        /*00d0*/ 	.short	0x0005
        /*00d2*/ 	.short	0x0028
        /*00d4*/ 	.byte	0x00, 0xf5, 0x21, 0x00


	//----- nvinfo : EIATTR_KPARAM_INFO
	.align		4
.L_33:
        /*00d8*/ 	.byte	0x04, 0x17
        /*00da*/ 	.short	(.L_35 - .L_34)
.L_34:
        /*00dc*/ 	.word	0x00000000
        /*00e0*/ 	.short	0x0004
        /*00e2*/ 	.short	0x0020
        /*00e4*/ 	.byte	0x00, 0xf5, 0x21, 0x00


	//----- nvinfo : EIATTR_KPARAM_INFO
	.align		4
.L_35:
        /*00e8*/ 	.byte	0x04, 0x17
        /*00ea*/ 	.short	(.L_37 - .L_36)
.L_36:
        /*00ec*/ 	.word	0x00000000
        /*00f0*/ 	.short	0x0003
        /*00f2*/ 	.short	0x0018
        /*00f4*/ 	.byte	0x00, 0xf5, 0x21, 0x00


	//----- nvinfo : EIATTR_KPARAM_INFO
	.align		4
.L_37:
        /*00f8*/ 	.byte	0x04, 0x17
        /*00fa*/ 	.short	(.L_39 - .L_38)
.L_38:
        /*00fc*/ 	.word	0x00000000
        /*0100*/ 	.short	0x0002
        /*0102*/ 	.short	0x0010
        /*0104*/ 	.byte	0x00, 0xf5, 0x21, 0x00


	//----- nvinfo : EIATTR_KPARAM_INFO
	.align		4
.L_39:
        /*0108*/ 	.byte	0x04, 0x17
        /*010a*/ 	.short	(.L_41 - .L_40)
.L_40:
        /*010c*/ 	.word	0x00000000
        /*0110*/ 	.short	0x0001
        /*0112*/ 	.short	0x0008
        /*0114*/ 	.byte	0x00, 0xf0, 0x11, 0x00


	//----- nvinfo : EIATTR_KPARAM_INFO
	.align		4
.L_41:
        /*0118*/ 	.byte	0x04, 0x17
        /*011a*/ 	.short	(.L_43 - .L_42)
.L_42:
        /*011c*/ 	.word	0x00000000
        /*0120*/ 	.short	0x0000
        /*0122*/ 	.short	0x0000
        /*0124*/ 	.byte	0x00, 0xf5, 0x21, 0x00


	//----- nvinfo : EIATTR_SPARSE_MMA_MASK
	.align		4
.L_43:
        /*0128*/ 	.byte	0x03, 0x50
        /*012a*/ 	.short	0x0000


	//----- nvinfo : EIATTR_MAXREG_COUNT
	.align		4
        /*012c*/ 	.byte	0x03, 0x1b
        /*012e*/ 	.short	0x00ff


	//----- nvinfo : EIATTR_NUM_BARRIERS
	.align		4
        /*0130*/ 	.byte	0x02, 0x4c
        /*0132*/ 	.byte	0x01
	.zero		1


	//----- nvinfo : EIATTR_MERCURY_ISA_VERSION
	.align		4
        /*0134*/ 	.byte	0x03, 0x5f
        /*0136*/ 	.short	0x0101


	//----- nvinfo : EIATTR_INT_WARP_WIDE_INSTR_OFFSETS
	.align		4
        /*0138*/ 	.byte	0x04, 0x31
        /*013a*/ 	.short	(.L_45 - .L_44)


	//   ....[0]....
.L_44:
        /*013c*/ 	.word	0x00000480


	//   ....[1]....
        /*0140*/ 	.word	0x00000600


	//   ....[2]....
        /*0144*/ 	.word	0x00000740


	//   ....[3]....
        /*0148*/ 	.word	0x00000ca0


	//   ....[4]....
        /*014c*/ 	.word	0x00000dd0


	//   ....[5]....
        /*0150*/ 	.word	0x000013f0


	//   ....[6]....
        /*0154*/ 	.word	0x00001a60


	//   ....[7]....
        /*0158*/ 	.word	0x00001ba0


	//   ....[8]....
        /*015c*/ 	.word	0x00001d00


	//   ....[9]....
        /*0160*/ 	.word	0x00002080


	//   ....[10]....
        /*0164*/ 	.word	0x00002390


	//   ....[11]....
        /*0168*/ 	.word	0x00002450


	//   ....[12]....
        /*016c*/ 	.word	0x00002680


	//   ....[13]....
        /*0170*/ 	.word	0x00002740


	//----- nvinfo : EIATTR_COOP_GROUP_MASK_REGIDS
	.align		4
.L_45:
        /*0174*/ 	.byte	0x04, 0x29
        /*0176*/ 	.short	(.L_47 - .L_46)


	//   ....[0]....
.L_46:
        /*0178*/ 	.word	0xffffffff


	//   ....[1]....
        /*017c*/ 	.word	0xffffffff


	//   ....[2]....
        /*0180*/ 	.word	0xffffffff


	//   ....[3]....
        /*0184*/ 	.word	0xffffffff


	//   ....[4]....
        /*0188*/ 	.word	0xffffffff


	//   ....[5]....
        /*018c*/ 	.word	0xffffffff


	//   ....[6]....
        /*0190*/ 	.word	0xffffffff


	//   ....[7]....
        /*0194*/ 	.word	0xffffffff


	//   ....[8]....
        /*0198*/ 	.word	0xffffffff


	//   ....[9]....
        /*019c*/ 	.word	0xffffffff


	//   ....[10]....
        /*01a0*/ 	.word	0x05000005


	//   ....[11]....
        /*01a4*/ 	.word	0x05000005


	//   ....[12]....
        /*01a8*/ 	.word	0x05000005


	//   ....[13]....
        /*01ac*/ 	.word	0x05000005


	//   ....[14]....
        /*01b0*/ 	.word	0x05000005


	//   ....[15]....
        /*01b4*/ 	.word	0x05000005


	//   ....[16]....
        /*01b8*/ 	.word	0x05000005


	//   ....[17]....
        /*01bc*/ 	.word	0x05000005


	//   ....[18]....
        /*01c0*/ 	.word	0x05000005


	//----- nvinfo : EIATTR_COOP_GROUP_INSTR_OFFSETS
	.align		4
.L_47:
        /*01c4*/ 	.byte	0x04, 0x28
        /*01c6*/ 	.short	(.L_49 - .L_48)


	//   ....[0]....
.L_48:
        /*01c8*/ 	.word	0x00000560


	//   ....[1]....
        /*01cc*/ 	.word	0x000007f0


	//   ....[2]....
        /*01d0*/ 	.word	0x00000c10


	//   ....[3]....
        /*01d4*/ 	.word	0x00000e80


	//   ....[4]....
        /*01d8*/ 	.word	0x00001b60


	//   ....[5]....
        /*01dc*/ 	.word	0x00001db0


	//   ....[6]....
        /*01e0*/ 	.word	0x00002350


	//   ....[7]....
        /*01e4*/ 	.word	0x00002510


	//   ....[8]....
        /*01e8*/ 	.word	0x00002640


	//   ....[9]....
        /*01ec*/ 	.word	0x000027f0


	//   ....[10]....
        /*01f0*/ 	.word	0x00002940


	//   ....[11]....
        /*01f4*/ 	.word	0x00002a00


	//   ....[12]....
        /*01f8*/ 	.word	0x00002ac0


	//   ....[13]....
        /*01fc*/ 	.word	0x00002b80


	//   ....[14]....
        /*0200*/ 	.word	0x00002c40


	//   ....[15]....
        /*0204*/ 	.word	0x00002d00


	//   ....[16]....
        /*0208*/ 	.word	0x00002dc0


	//   ....[17]....
        /*020c*/ 	.word	0x00002e80


	//   ....[18]....
        /*0210*/ 	.word	0x00002f40


	//----- nvinfo : EIATTR_VRC_CTA_INIT_COUNT
	.align		4
.L_49:
        /*0214*/ 	.byte	0x02, 0x4a
	.zero		1
	.zero		1


	//----- nvinfo : EIATTR_EXIT_INSTR_OFFSETS
	.align		4
        /*0218*/ 	.byte	0x04, 0x1c
        /*021a*/ 	.short	(.L_51 - .L_50)


	//   ....[0]....
.L_50:
        /*021c*/ 	.word	0x00000070


	//   ....[1]....
        /*0220*/ 	.word	0x000028c0


	//----- nvinfo : EIATTR_CRS_STACK_SIZE
	.align		4
.L_51:
        /*0224*/ 	.byte	0x04, 0x1e
        /*0226*/ 	.short	(.L_53 - .L_52)
.L_52:
        /*0228*/ 	.word	0x00000000


	//----- nvinfo : EIATTR_CBANK_PARAM_SIZE
	.align		4
.L_53:
        /*022c*/ 	.byte	0x03, 0x19
        /*022e*/ 	.short	0x0090


	//----- nvinfo : EIATTR_PARAM_CBANK
	.align		4
        /*0230*/ 	.byte	0x04, 0x0a
        /*0232*/ 	.short	(.L_55 - .L_54)
	.align		4
.L_54:
        /*0234*/ 	.word	index@(.nv.constant0._Z19wavefrontEvacKernelP5GraphiPiP4CityS1_S1_iS1_PxS4_S1_S1_S1_S1_S1_S1_S4_S1_)
        /*0238*/ 	.short	0x0380
        /*023a*/ 	.short	0x0090


	//----- nvinfo : EIATTR_SW_WAR
	.align		4
.L_55:
        /*023c*/ 	.byte	0x04, 0x36
        /*023e*/ 	.short	(.L_57 - .L_56)
.L_56:
        /*0240*/ 	.word	0x00000008
.L_57:


//--------------------- .nv.callgraph             --------------------------
	.section	.nv.callgraph,"",@"SHT_CUDA_CALLGRAPH"
	.align	4
	.sectionentsize	8
	.align		4
        /*0000*/ 	.word	0x00000000
	.align		4
        /*0004*/ 	.word	0xffffffff
	.align		4
        /*0008*/ 	.word	0x00000000
	.align		4
        /*000c*/ 	.word	0xfffffffe
	.align		4
        /*0010*/ 	.word	0x00000000
	.align		4
        /*0014*/ 	.word	0xfffffffd
	.align		4
        /*0018*/ 	.word	0x00000000
	.align		4
        /*001c*/ 	.word	0xfffffffc


//--------------------- .text._Z19wavefrontEvacKernelP5GraphiPiP4CityS1_S1_iS1_PxS4_S1_S1_S1_S1_S1_S1_S4_S1_ --------------------------
	.section	.text._Z19wavefrontEvacKernelP5GraphiPiP4CityS1_S1_iS1_PxS4_S1_S1_S1_S1_S1_S1_S4_S1_,"ax",@progbits
	.align	128
        .global         _Z19wavefrontEvacKernelP5GraphiPiP4CityS1_S1_iS1_PxS4_S1_S1_S1_S1_S1_S1_S4_S1_
        .type           _Z19wavefrontEvacKernelP5GraphiPiP4CityS1_S1_iS1_PxS4_S1_S1_S1_S1_S1_S1_S4_S1_,@function
        .size           _Z19wavefrontEvacKernelP5GraphiPiP4CityS1_S1_iS1_PxS4_S1_S1_S1_S1_S1_S1_S4_S1_,(.L_x_90 - _Z19wavefrontEvacKernelP5GraphiPiP4CityS1_S1_iS1_PxS4_S1_S1_S1_S1_S1_S1_S4_S1_)
        .other          _Z19wavefrontEvacKernelP5GraphiPiP4CityS1_S1_iS1_PxS4_S1_S1_S1_S1_S1_S1_S4_S1_,@"STO_CUDA_ENTRY STV_DEFAULT"
_Z19wavefrontEvacKernelP5GraphiPiP4CityS1_S1_iS1_PxS4_S1_S1_S1_S1_S1_S1_S4_S1_:
.text._Z19wavefrontEvacKernelP5GraphiPiP4CityS1_S1_iS1_PxS4_S1_S1_S1_S1_S1_S1_S4_S1_:
[----:B------:R-:W-:Y:S01]  /*0000*/  LDC R1, c[0x0][0x37c] ;  /* 0x0000df00ff017b82 */ /* 0x000fe20000000800 */
[----:B------:R-:W0:Y:S07]  /*0010*/  S2R R0, SR_TID.X ;  /* 0x0000000000007919 */ /* 0x000e2e0000002100 */
[----:B------:R-:W0:Y:S01]  /*0020*/  S2UR UR14, SR_CTAID.X ;  /* 0x00000000000e79c3 */ /* 0x000e220000002500 */
[----:B------:R-:W1:Y:S07]  /*0030*/  LDCU UR4, c[0x0][0x388] ;  /* 0x00007100ff0477ac */ /* 0x000e6e0008000800 */
[----:B------:R-:W0:Y:S02]  /*0040*/  LDC R35, c[0x0][0x360] ;  /* 0x0000d800ff237b82 */ /* 0x000e240000000800 */
[----:B0-----:R-:W-:-:S05]  /*0050*/  IMAD R35, R35, UR14, R0 ;  /* 0x0000000e23237c24 */ /* 0x001fca000f8e0200 */
[----:B-1----:R-:W-:-:S13]  /*0060*/  ISETP.GE.AND P0, PT, R35, UR4, PT ;  /* 0x0000000423007c0c */ /* 0x002fda000bf06270 */
[----:B------:R-:W-:Y:S05]  /*0070*/  @P0 EXIT ;  /* 0x000000000000094d */ /* 0x000fea0003800000 */
[----:B------:R-:W0:Y:S01]  /*0080*/  LDC.64 R14, c[0x0][0x390] ;  /* 0x0000e400ff0e7b82 */ /* 0x000e220000000a00 */
[----:B------:R-:W1:Y:S07]  /*0090*/  LDCU.64 UR10, c[0x0][0x358] ;  /* 0x00006b00ff0a77ac */ /* 0x000e6e0008000a00 */
[----:B------:R-:W2:Y:S08]  /*00a0*/  LDC.64 R2, c[0x0][0x3e8] ;  /* 0x0000fa00ff027b82 */ /* 0x000eb00000000a00 */
[----:B------:R-:W3:Y:S01]  /*00b0*/  LDC.64 R6, c[0x0][0x3a0] ;  /* 0x0000e800ff067b82 */ /* 0x000ee20000000a00 */
[----:B0-----:R-:W-:-:S07]  /*00c0*/  IMAD.WIDE R14, R35, 0x4, R14 ;  /* 0x00000004230e7825 */ /* 0x001fce00078e020e */
[----:B------:R-:W0:Y:S01]  /*00d0*/  LDC.64 R4, c[0x0][0x398] ;  /* 0x0000e600ff047b82 */ /* 0x000e220000000a00 */
[----:B-1----:R-:W0:Y:S01]  /*00e0*/  LDG.E R14, desc[UR10][R14.64] ;  /* 0x0000000a0e0e7981 */ /* 0x002e22000c1e1900 */
[----:B--2---:R-:W-:-:S06]  /*00f0*/  IMAD.WIDE R2, R35, 0x4, R2 ;  /* 0x0000000423027825 */ /* 0x004fcc00078e0202 */
[----:B------:R-:W1:Y:S01]  /*0100*/  LDC.64 R16, c[0x0][0x3a8] ;  /* 0x0000ea00ff107b82 */ /* 0x000e620000000a00 */
[----:B------:R-:W2:Y:S04]  /*0110*/  LDG.E R34, desc[UR10][R2.64] ;  /* 0x0000000a02227981 */ /* 0x000ea8000c1e1900 */
[----:B------:R-:W2:Y:S01]  /*0120*/  LDG.E R9, desc[UR10][R2.64+0x4] ;  /* 0x0000040a02097981 */ /* 0x000ea2000c1e1900 */
[----:B---3--:R-:W-:-:S05]  /*0130*/  IMAD.WIDE R6, R35, 0x4, R6 ;  /* 0x0000000423067825 */ /* 0x008fca00078e0206 */
[----:B------:R-:W1:Y:S04]  /*0140*/  LDG.E R11, desc[UR10][R6.64] ;  /* 0x0000000a060b7981 */ /* 0x000e68000c1e1900 */
[----:B------:R-:W3:Y:S01]  /*0150*/  LDG.E R28, desc[UR10][R6.64+0x4] ;  /* 0x0000040a061c7981 */ /* 0x000ee2000c1e1900 */
[----:B0-----:R-:W-:-:S05]  /*0160*/  IMAD.WIDE R4, R14, 0x14, R4 ;  /* 0x000000140e047825 */ /* 0x001fca00078e0204 */
[----:B------:R0:W5:Y:S04]  /*0170*/  LDG.E R33, desc[UR10][R4.64+0x4] ;  /* 0x0000040a04217981 */ /* 0x000168000c1e1900 */
[----:B------:R0:W5:Y:S01]  /*0180*/  LDG.E R32, desc[UR10][R4.64+0x8] ;  /* 0x0000080a04207981 */ /* 0x000162000c1e1900 */
[----:B------:R-:W-:-:S05]  /*0190*/  CS2R.32 R31, SR_CgaSize ;  /* 0x00000000001f7805 */ /* 0x000fca0000008a00 */
[----:B------:R-:W-:-:S05]  /*01a0*/  IMAD R31, R31, -0xa0, RZ ;  /* 0xffffff601f1f7824 */ /* 0x000fca00078e02ff */
[----:B------:R-:W-:-:S14]  /*01b0*/  R2UR UR12, R31 ;  /* 0x000000001f0c72ca */ /* 0x000fdc00000e0000 */
[----:B------:R-:W4:Y:S01]  /*01c0*/  LDCU UR12, c[0x0][UR12+0x258] ;  /* 0x00004b000c0c77ac */ /* 0x000f220008000800 */
[----:B--2---:R-:W-:Y:S01]  /*01d0*/  IMAD.IADD R30, R9, 0x1, -R34 ;  /* 0x00000001091e7824 */ /* 0x004fe200078e0a22 */
[----:B------:R-:W-:Y:S01]  /*01e0*/  BSSY.RECONVERGENT B0, `(.L_x_0) ;  /* 0x0000030000007945 */ /* 0x000fe20003800200 */
[----:B------:R-:W-:Y:S01]  /*01f0*/  IMAD.MOV.U32 R31, RZ, RZ, RZ ;  /* 0x000000ffff1f7224 */ /* 0x000fe200078e00ff */
[----:B------:R-:W-:-:S05]  /*0200*/  CS2R.32 R29, SR_CgaSize ;  /* 0x00000000001d7805 */ /* 0x000fca0000008a00 */
[----:B------:R-:W-:-:S05]  /*0210*/  IMAD R29, R29, -0xa0, RZ ;  /* 0xffffff601d1d7824 */ /* 0x000fca00078e02ff */
[----:B------:R-:W-:-:S14]  /*0220*/  R2UR UR13, R29 ;  /* 0x000000001d0d72ca */ /* 0x000fdc00000e0000 */
[----:B------:R-:W2:Y:S01]  /*0230*/  LDCU UR13, c[0x0][UR13+0x254] ;  /* 0x00004a800d0d77ac */ /* 0x000ea20008000800 */
[----:B------:R-:W-:Y:S01]  /*0240*/  IMAD.MOV.U32 R29, RZ, RZ, RZ ;  /* 0x000000ffff1d7224 */ /* 0x000fe200078e00ff */
[----:B------:R-:W-:Y:S01]  /*0250*/  ISETP.GE.AND P0, PT, R30, 0x1, PT ;  /* 0x000000011e00780c */ /* 0x000fe20003f06270 */
[----:B-1----:R-:W-:-:S04]  /*0260*/  IMAD.WIDE R16, R11, 0x4, R16 ;  /* 0x000000040b107825 */ /* 0x002fc800078e0210 */
[----:B---3--:R-:W-:Y:S02]  /*0270*/  IMAD.IADD R28, R28, 0x1, -R11 ;  /* 0x000000011c1c7824 */ /* 0x008fe400078e0a0b */
[----:B----4-:R-:W-:Y:S01]  /*0280*/  IMAD.U32 R2, RZ, RZ, UR12 ;  /* 0x0000000cff027e24 */ /* 0x010fe2000f8e00ff */
[----:B--2---:R-:W-:-:S05]  /*0290*/  MOV R3, UR13 ;  /* 0x0000000d00037c02 */ /* 0x004fca0008000f00 */
[----:B0-----:R-:W-:Y:S05]  /*02a0*/  @!P0 BRA `(.L_x_1) ;  /* 0x00000000008c8947 */ /* 0x001fea0003800000 */
[----:B------:R-:W0:Y:S01]  /*02b0*/  LDC.64 R4, c[0x0][0x3d0] ;  /* 0x0000f400ff047b82 */ /* 0x000e220000000a00 */
[----:B------:R-:W2:Y:S01]  /*02c0*/  LDG.E R13, desc[UR10][R16.64] ;  /* 0x0000000a100d7981 */ /* 0x000ea2000c1e1900 */
[----:B0-----:R-:W-:-:S06]  /*02d0*/  IMAD.WIDE R4, R34, 0x4, R4 ;  /* 0x0000000422047825 */ /* 0x001fcc00078e0204 */
[----:B------:R-:W2:Y:S02]  /*02e0*/  LDG.E R4, desc[UR10][R4.64] ;  /* 0x0000000a04047981 */ /* 0x000ea4000c1e1900 */
[----:B--2---:R-:W-:-:S13]  /*02f0*/  ISETP.NE.AND P0, PT, R13, R4, PT ;  /* 0x000000040d00720c */ /* 0x004fda0003f05270 */
[----:B------:R-:W-:Y:S05]  /*0300*/  @P0 BRA `(.L_x_1) ;  /* 0x0000000000740947 */ /* 0x000fea0003800000 */
[----:B------:R-:W0:Y:S01]  /*0310*/  LDC.64 R4, c[0x0][0x3d8] ;  /* 0x0000f600ff047b82 */ /* 0x000e220000000a00 */
[----:B------:R-:W1:Y:S07]  /*0320*/  LDCU UR4, c[0x0][0x3b0] ;  /* 0x00007600ff0477ac */ /* 0x000e6e0008000800 */
[----:B------:R-:W2:Y:S08]  /*0330*/  LDC.64 R6, c[0x0][0x3f0] ;  /* 0x0000fc00ff067b82 */ /* 0x000eb00000000a00 */
[----:B------:R-:W3:Y:S01]  /*0340*/  LDC.64 R8, c[0x0][0x3e0] ;  /* 0x0000f800ff087b82 */ /* 0x000ee20000000a00 */
[----:B0-----:R-:W-:-:S05]  /*0350*/  IMAD.WIDE R4, R34, 0x4, R4 ;  /* 0x0000000422047825 */ /* 0x001fca00078e0204 */
[----:B------:R-:W4:Y:S01]  /*0360*/  LDG.E R19, desc[UR10][R4.64] ;  /* 0x0000000a04137981 */ /* 0x000f22000c1e1900 */
[----:B-1----:R-:W-:Y:S01]  /*0370*/  UISETP.GE.AND UP0, UPT, UR4, URZ, UPT ;  /* 0x000000ff0400728c */ /* 0x002fe2000bf06270 */
[----:B--2---:R-:W-:-:S04]  /*0380*/  IMAD.WIDE R6, R13, 0x4, R6 ;  /* 0x000000040d067825 */ /* 0x004fc800078e0206 */
[----:B---3--:R-:W-:Y:S01]  /*0390*/  IMAD.WIDE R8, R34, 0x4, R8 ;  /* 0x0000000422087825 */ /* 0x008fe200078e0208 */
[----:B----4-:R0:W-:Y:S03]  /*03a0*/  REDG.E.ADD.STRONG.GPU desc[UR10][R6.64], R19 ;  /* 0x000000130600798e */ /* 0x0101e6000c12e10a */
[----:B------:R-:W-:Y:S05]  /*03b0*/  BRA.U !UP0, `(.L_x_2) ;  /* 0x0000000108087547 */ /* 0x000fea000b800000 */
[----:B------:R-:W2:Y:S04]  /*03c0*/  LDG.E R13, desc[UR10][R8.64] ;  /* 0x0000000a080d7981 */ /* 0x000ea8000c1e1900 */
[----:B--2---:R1:W-:Y:S02]  /*03d0*/  REDG.E.ADD.STRONG.GPU desc[UR10][R6.64], R13 ;  /* 0x0000000d0600798e */ /* 0x0043e4000c12e10a */
.L_x_2:
[----:B------:R-:W2:Y:S04]  /*03e0*/  LDG.E R9, desc[UR10][R8.64] ;  /* 0x0000000a08097981 */ /* 0x000ea8000c1e1900 */
[----:B------:R-:W3:Y:S01]  /*03f0*/  LDG.E R4, desc[UR10][R4.64] ;  /* 0x0000000a04047981 */ /* 0x000ee2000c1e1900 */
[----:B------:R-:W-:Y:S01]  /*0400*/  IMAD.MOV.U32 R29, RZ, RZ, 0x1 ;  /* 0x00000001ff1d7424 */ /* 0x000fe200078e00ff */
[----:B--2--5:R-:W-:Y:S01]  /*0410*/  IADD3 R32, PT, PT, R32, -R9, RZ ;  /* 0x8000000920207210 */ /* 0x024fe20007ffe0ff */
[----:B---3--:R-:W-:-:S04]  /*0420*/  IMAD.IADD R33, R33, 0x1, -R4 ;  /* 0x0000000121217824 */ /* 0x008fc800078e0a04 */
[----:B01----:R-:W-:-:S05]  /*0430*/  IMAD.IADD R6, R33, 0x1, R32 ;  /* 0x0000000121067824 */ /* 0x003fca00078e0220 */
[----:B------:R-:W-:-:S13]  /*0440*/  ISETP.GT.AND P0, PT, R6, RZ, PT ;  /* 0x000000ff0600720c */ /* 0x000fda0003f04270 */
[----:B------:R-:W-:Y:S05]  /*0450*/  @P0 BRA `(.L_x_1) ;  /* 0x0000000000200947 */ /* 0x000fea0003800000 */
[----:B------:R-:W0:Y:S01]  /*0460*/  S2R R6, SR_LANEID ;  /* 0x0000000000067919 */ /* 0x000e220000000000 */
[----:B------:R-:W1:Y:S01]  /*0470*/  LDC.64 R4, c[0x0][0x408] ;  /* 0x00010200ff047b82 */ /* 0x000e620000000a00 */
[----:B------:R-:W-:Y:S02]  /*0480*/  VOTEU.ANY UR4, UPT, PT ;  /* 0x0000000000047886 */ /* 0x000fe400038e0100 */
[----:B------:R-:W-:Y:S02]  /*0490*/  UFLO.U32 UR5, UR4 ;  /* 0x00000004000572bd */ /* 0x000fe400080e0000 */
[----:B------:R-:W1:Y:S04]  /*04a0*/  POPC R7, UR4 ;  /* 0x0000000400077d09 */ /* 0x000e680008000000 */
[----:B0-----:R-:W-:-:S13]  /*04b0*/  ISETP.EQ.U32.AND P0, PT, R6, UR5, PT ;  /* 0x0000000506007c0c */ /* 0x001fda000bf02070 */
[----:B-1----:R0:W-:Y:S01]  /*04c0*/  @P0 REDG.E.ADD.STRONG.GPU desc[UR10][R4.64], R7 ;  /* 0x000000070400098e */ /* 0x0021e2000c12e10a */
[----:B------:R-:W-:-:S07]  /*04d0*/  IMAD.MOV.U32 R31, RZ, RZ, R28 ;  /* 0x000000ffff1f7224 */ /* 0x000fce00078e001c */
.L_x_1:
[----:B------:R-:W-:Y:S05]  /*04e0*/  BSYNC.RECONVERGENT B0 ;  /* 0x0000000000007941 */ /* 0x000fea0003800200 */
.L_x_0:
[----:B------:R-:W-:-:S04]  /*04f0*/  UISETP.NE.U32.AND UP0, UPT, UR12, URZ, UPT ;  /* 0x000000ff0c00728c */ /* 0x000fc8000bf05070 */
[----:B------:R-:W-:-:S09]  /*0500*/  UISETP.NE.AND.EX UP0, UPT, UR13, URZ, UPT, UP0 ;  /* 0x000000ff0d00728c */ /* 0x000fd2000bf05300 */
[----:B------:R-:W-:Y:S05]  /*0510*/  BRA.U UP0, `(.L_x_3) ;  /* 0x0000000100047547 */ /* 0x000fea000b800000 */
[----:B------:R-:W-:Y:S05]  /*0520*/  BPT.TRAP 0x1 ;  /* 0x000000040000795c */ /* 0x000fea0000300000 */
.L_x_3:
[----:B0-----:R-:W0:Y:S01]  /*0530*/  S2R R5, SR_TID.Y ;  /* 0x0000000000057919 */ /* 0x001e220000002200 */
[----:B------:R-:W-:Y:S01]  /*0540*/  BSSY B0, `(.L_x_4) ;  /* 0x0000028000007945 */ /* 0x000fe20003800000 */
[----:B------:R-:W1:Y:S01]  /*0550*/  S2R R7, SR_TID.Z ;  /* 0x0000000000077919 */ /* 0x000e620000002300 */
[----:B------:R-:W-:Y:S01]  /*0560*/  BAR.SYNC.DEFER_BLOCKING 0x0 ;  /* 0x0000000000007b1d */ /* 0x000fe20000010000 */
[----:B0-----:R-:W-:-:S04]  /*0570*/  IADD3 R0, PT, PT, R0, R5, RZ ;  /* 0x0000000500007210 */ /* 0x001fc80007ffe0ff */
[----:B-1----:R-:W-:-:S13]  /*0580*/  LOP3.LUT P1, RZ, R0, R7, RZ, 0xfc, !PT ;  /* 0x0000000700ff7212 */ /* 0x002fda000782fcff */
[----:B------:R-:W-:Y:S05]  /*0590*/  @P1 BRA `(.L_x_5) ;  /* 0x0000000000881947 */ /* 0x000fea0003800000 */
[----:B------:R-:W0:Y:S01]  /*05a0*/  LDCU UR4, c[0x0][0x370] ;  /* 0x00006e00ff0477ac */ /* 0x000e220008000800 */
[----:B------:R-:W1:Y:S01]  /*05b0*/  S2UR UR7, SR_CTAID.Y ;  /* 0x00000000000779c3 */ /* 0x000e620000002600 */
[----:B------:R-:W2:Y:S01]  /*05c0*/  S2R R5, SR_LANEID ;  /* 0x0000000000057919 */ /* 0x000ea20000000000 */
[----:B------:R-:W3:Y:S01]  /*05d0*/  LDCU UR5, c[0x0][0x374] ;  /* 0x00006e80ff0577ac */ /* 0x000ee20008000800 */
[----:B------:R-:W4:Y:S05]  /*05e0*/  LDCU UR6, c[0x0][0x378] ;  /* 0x00006f00ff0677ac */ /* 0x000f2a0008000800 */
[----:B------:R-:W4:Y:S01]  /*05f0*/  S2UR UR8, SR_CTAID.Z ;  /* 0x00000000000879c3 */ /* 0x000f220000002700 */
[----:B------:R-:W-:-:S02]  /*0600*/  VOTEU.ANY UR15, UPT, PT ;  /* 0x00000000000f7886 */ /* 0x000fc400038e0100 */
[----:B------:R-:W2:Y:S01]  /*0610*/  FLO.U32 R4, UR15 ;  /* 0x0000000f00047d00 */ /* 0x000ea200080e0000 */
[----:B0-----:R-:W-:-:S07]  /*0620*/  UIADD3 UR9, UPT, UPT, URZ, -UR4, URZ ;  /* 0x80000004ff097290 */ /* 0x001fce000fffe0ff */
[----:B------:R-:W0:Y:S01]  /*0630*/  POPC R0, UR15 ;  /* 0x0000000f00007d09 */ /* 0x000e220008000000 */
[----:B-1----:R-:W-:-:S03]  /*0640*/  UIADD3 UR4, UPT, UPT, UR14, UR7, URZ ;  /* 0x000000070e047290 */ /* 0x002fc6000fffe0ff */
[----:B------:R-:W-:Y:S02]  /*0650*/  UMOV UR7, UR9 ;  /* 0x0000000900077c82 */ /* 0x000fe40008000000 */
[----:B---3--:R-:W-:Y:S02]  /*0660*/  UIMAD UR5, UR7, UR5, URZ ;  /* 0x00000005070572a4 */ /* 0x008fe4000f8e02ff */
[----:B----4-:R-:W-:Y:S01]  /*0670*/  UIADD3 UR8, UPT, UPT, -UR8, URZ, URZ ;  /* 0x000000ff08087290 */ /* 0x010fe2000fffe1ff */
[----:B--2---:R-:W-:-:S03]  /*0680*/  ISETP.EQ.U32.AND P0, PT, R4, R5, PT ;  /* 0x000000050400720c */ /* 0x004fc60003f02070 */
[----:B------:R-:W-:Y:S02]  /*0690*/  UISETP.NE.AND UP0, UPT, UR4, UR8, UPT ;  /* 0x000000080400728c */ /* 0x000fe4000bf05270 */
[----:B------:R-:W-:-:S04]  /*06a0*/  UIMAD UR4, UR6, UR5, -0x7fffffff ;  /* 0x80000001060474a4 */ /* 0x000fc8000f8e0205 */
[----:B------:R-:W-:-:S06]  /*06b0*/  USEL UR4, UR4, 0x1, !UP0 ;  /* 0x0000000104047887 */ /* 0x000fcc000c000000 */
[----:B0-----:R-:W-:Y:S01]  /*06c0*/  IMAD R5, R0, UR4, RZ ;  /* 0x0000000400057c24 */ /* 0x001fe2000f8e02ff */
[----:B------:R-:W-:Y:S06]  /*06d0*/  @P0 MEMBAR.ALL.GPU ;  /* 0x0000000000000992 */ /* 0x000fec000000a000 */
[----:B------:R-:W-:-:S00]  /*06e0*/  @P0 ERRBAR ;  /* 0x00000000000009ab */ /* 0x000fc00000000000 */
[----:B------:R-:W-:Y:S06]  /*06f0*/  @P0 CGAERRBAR ;  /* 0x00000000000005ab */ /* 0x000fec0000000000 */
[----:B------:R-:W2:Y:S01]  /*0700*/  @P0 ATOM.E.ADD.STRONG.GPU PT, R5, desc[UR10][R2.64+0x4], R5 ;  /* 0x800004050205098a */ /* 0x000ea200081ef10a */
[----:B------:R-:W0:Y:S02]  /*0710*/  S2R R6, SR_LTMASK ;  /* 0x0000000000067919 */ /* 0x000e240000003900 */
[----:B0-----:R-:W-:-:S04]  /*0720*/  LOP3.LUT R6, R6, UR15, RZ, 0xc0, !PT ;  /* 0x0000000f06067c12 */ /* 0x001fc8000f8ec0ff */
[----:B------:R-:W0:Y:S01]  /*0730*/  POPC R7, R6 ;  /* 0x0000000600077309 */ /* 0x000e220000000000 */
[----:B--2---:R-:W0:Y:S02]  /*0740*/  SHFL.IDX PT, R0, R5, R4, 0x1f ;  /* 0x00001f0405007589 */ /* 0x004e2400000e0000 */
[----:B0-----:R-:W-:-:S07]  /*0750*/  IMAD R0, R7, UR4, R0 ;  /* 0x0000000407007c24 */ /* 0x001fce000f8e0200 */
.L_x_6:
[----:B------:R-:W2:Y:S04]  /*0760*/  LD.E.STRONG.GPU R5, desc[UR10][R2.64+0x4] ;  /* 0x0000040a02057980 */ /* 0x000ea8000c10f900 */
[----:B--2---:R-:W-:Y:S01]  /*0770*/  CCTL.IVALL ;  /* 0x00000000ff00798f */ /* 0x004fe20002000000 */
[----:B------:R-:W-:Y:S05]  /*0780*/  YIELD ;  /* 0x0000000000007946 */ /* 0x000fea0003800000 */
[----:B------:R-:W-:-:S04]  /*0790*/  LOP3.LUT R5, R5, R0, RZ, 0x3c, !PT ;  /* 0x0000000005057212 */ /* 0x000fc800078e3cff */
[----:B------:R-:W-:-:S13]  /*07a0*/  ISETP.GT.AND P0, PT, R5, -0x1, PT ;  /* 0xffffffff0500780c */ /* 0x000fda0003f04270 */
[----:B------:R-:W-:Y:S05]  /*07b0*/  @P0 BRA `(.L_x_6) ;  /* 0xfffffffc00e80947 */ /* 0x000fea000383ffff */
.L_x_5:
[----:B------:R-:W-:Y:S05]  /*07c0*/  BSYNC B0 ;  /* 0x0000000000007941 */ /* 0x000fea0003800000 */
.L_x_4:
[----:B------:R-:W-:-:S03]  /*07d0*/  UMOV UR4, 0xffffffff ;  /* 0xffffffff00047882 */ /* 0x000fc60000000000 */
[----:B------:R-:W-:Y:S05]  /*07e0*/  BRA.DIV UR4, `(.L_x_7) ;  /* 0x0000002204387947 */ /* 0x000fea000b800000 */
[----:B------:R-:W-:Y:S06]  /*07f0*/  BAR.SYNC.DEFER_BLOCKING 0x0 ;  /* 0x0000000000007b1d */ /* 0x000fec0000010000 */
.L_x_64:
[----:B------:R-:W-:Y:S01]  /*0800*/  ISETP.GE.AND P2, PT, R28, 0x2, PT ;  /* 0x000000021c00780c */ /* 0x000fe20003f46270 */
[----:B------:R-:W-:Y:S01]  /*0810*/  BSSY.RECONVERGENT B0, `(.L_x_8) ;  /* 0x0000039000007945 */ /* 0x000fe20003800200 */
[----:B------:R-:W-:-:S11]  /*0820*/  IMAD.MOV.U32 R0, RZ, RZ, -0x1 ;  /* 0xffffffffff007424 */ /* 0x000fd600078e00ff */
[----:B------:R-:W-:Y:S05]  /*0830*/  @!P2 BRA `(.L_x_9) ;  /* 0x0000000000d8a947 */ /* 0x000fea0003800000 */
[----:B------:R-:W0:Y:S01]  /*0840*/  LDC.64 R8, c[0x0][0x380] ;  /* 0x0000e000ff087b82 */ /* 0x000e220000000a00 */
[----:B------:R-:W2:Y:S04]  /*0850*/  LDG.E R0, desc[UR10][R16.64] ;  /* 0x0000000a10007981 */ /* 0x000ea8000c1e1900 */
[----:B0-----:R-:W2:Y:S02]  /*0860*/  LDG.E.64 R4, desc[UR10][R8.64+0x18] ;  /* 0x0000180a08047981 */ /* 0x001ea4000c1e1b00 */
[----:B--2---:R-:W-:-:S05]  /*0870*/  IMAD.WIDE R4, R0, 0x4, R4 ;  /* 0x0000000400047825 */ /* 0x004fca00078e0204 */
[----:B------:R-:W2:Y:S01]  /*0880*/  LD.E R10, desc[UR10][R4.64] ;  /* 0x0000000a040a7980 */ /* 0x000ea2000c101900 */
[----:B------:R-:W-:Y:S01]  /*0890*/  BSSY.RECONVERGENT B1, `(.L_x_10) ;  /* 0x0000024000017945 */ /* 0x000fe20003800200 */
[----:B--2---:R-:W-:-:S13]  /*08a0*/  ISETP.GE.AND P0, PT, R10, 0x1, PT ;  /* 0x000000010a00780c */ /* 0x004fda0003f06270 */
[----:B------:R-:W-:Y:S05]  /*08b0*/  @!P0 BRA `(.L_x_11) ;  /* 0x0000000000788947 */ /* 0x000fea0003800000 */
[----:B------:R-:W2:Y:S04]  /*08c0*/  LDG.E.64 R4, desc[UR10][R8.64+0x10] ;  /* 0x0000100a08047981 */ /* 0x000ea8000c1e1b00 */
[----:B------:R-:W3:Y:S04]  /*08d0*/  LDG.E.64 R6, desc[UR10][R8.64+0x8] ;  /* 0x0000080a08067981 */ /* 0x000ee8000c1e1b00 */
[----:B------:R-:W4:Y:S01]  /*08e0*/  LDG.E R18, desc[UR10][R16.64+0x4] ;  /* 0x0000040a10127981 */ /* 0x000f22000c1e1900 */
[----:B--2---:R-:W-:-:S06]  /*08f0*/  IMAD.WIDE R4, R0, 0x8, R4 ;  /* 0x0000000800047825 */ /* 0x004fcc00078e0204 */
[----:B------:R-:W2:Y:S04]  /*0900*/  LD.E.64 R4, desc[UR10][R4.64] ;  /* 0x0000000a04047980 */ /* 0x000ea8000c101b00 */
[----:B--2---:R-:W3:Y:S02]  /*0910*/  LD.E R19, desc[UR10][R4.64] ;  /* 0x0000000a04137980 */ /* 0x004ee4000c101900 */
[----:B---3--:R-:W-:-:S05]  /*0920*/  IMAD.WIDE R12, R19, 0x10, R6 ;  /* 0x00000010130c7825 */ /* 0x008fca00078e0206 */
[----:B------:R-:W2:Y:S04]  /*0930*/  LD.E R23, desc[UR10][R12.64] ;  /* 0x0000000a0c177980 */ /* 0x000ea8000c101900 */
[----:B------:R-:W4:Y:S01]  /*0940*/  LD.E R25, desc[UR10][R12.64+0x4] ;  /* 0x0000040a0c197980 */ /* 0x000f22000c101900 */
[----:B------:R-:W-:Y:S01]  /*0950*/  IMAD.MOV.U32 R21, RZ, RZ, RZ ;  /* 0x000000ffff157224 */ /* 0x000fe200078e00ff */
[----:B--2---:R-:W-:Y:S02]  /*0960*/  ISETP.EQ.AND P3, PT, R23, R0, PT ;  /* 0x000000001700720c */ /* 0x004fe40003f62270 */
[----:B----4-:R-:W-:-:S13]  /*0970*/  ISETP.NE.AND P0, PT, R25, R18, PT ;  /* 0x000000121900720c */ /* 0x010fda0003f05270 */
[----:B------:R-:W-:Y:S05]  /*0980*/  @!P0 BRA P3, `(.L_x_12) ;  /* 0x0000000000388947 */ /* 0x000fea0001800000 */
.L_x_13:
[----:B------:R-:W-:-:S04]  /*0990*/  ISETP.NE.AND P0, PT, R25, R0, PT ;  /* 0x000000001900720c */ /* 0x000fc80003f05270 */
[----:B------:R-:W-:-:S13]  /*09a0*/  ISETP.NE.OR P0, PT, R23, R18, P0 ;  /* 0x000000121700720c */ /* 0x000fda0000705670 */
[----:B------:R-:W-:Y:S05]  /*09b0*/  @!P0 BRA `(.L_x_12) ;  /* 0x00000000002c8947 */ /* 0x000fea0003800000 */
[----:B------:R-:W-:-:S05]  /*09c0*/  VIADD R21, R21, 0x1 ;  /* 0x0000000115157836 */ /* 0x000fca0000000000 */
[----:B------:R-:W-:-:S13]  /*09d0*/  ISETP.NE.AND P0, PT, R21, R10, PT ;  /* 0x0000000a1500720c */ /* 0x000fda0003f05270 */
[----:B------:R-:W-:Y:S05]  /*09e0*/  @!P0 BRA `(.L_x_11) ;  /* 0x00000000002c8947 */ /* 0x000fea0003800000 */
[----:B------:R-:W-:-:S05]  /*09f0*/  IMAD.WIDE.U32 R12, R21, 0x4, R4 ;  /* 0x00000004150c7825 */ /* 0x000fca00078e0004 */
[----:B------:R-:W2:Y:S02]  /*0a00*/  LD.E R19, desc[UR10][R12.64] ;  /* 0x0000000a0c137980 */ /* 0x000ea4000c101900 */
[----:B--2---:R-:W-:-:S05]  /*0a10*/  IMAD.WIDE R8, R19, 0x10, R6 ;  /* 0x0000001013087825 */ /* 0x004fca00078e0206 */
[----:B------:R-:W2:Y:S04]  /*0a20*/  LD.E R25, desc[UR10][R8.64+0x4] ;  /* 0x0000040a08197980 */ /* 0x000ea8000c101900 */
[----:B------:R-:W3:Y:S01]  /*0a30*/  LD.E R23, desc[UR10][R8.64] ;  /* 0x0000000a08177980 */ /* 0x000ee2000c101900 */
[----:B--2---:R-:W-:-:S04]  /*0a40*/  ISETP.NE.AND P0, PT, R25, R18, PT ;  /* 0x000000121900720c */ /* 0x004fc80003f05270 */
[----:B---3--:R-:W-:-:S13]  /*0a50*/  ISETP.EQ.AND P0, PT, R23, R0, !P0 ;  /* 0x000000001700720c */ /* 0x008fda0004702270 */
[----:B------:R-:W-:Y:S05]  /*0a60*/  @!P0 BRA `(.L_x_13) ;  /* 0xfffffffc00c88947 */ /* 0x000fea000383ffff */
.L_x_12:
[----:B------:R-:W-:Y:S02]  /*0a70*/  ISETP.NE.AND P0, PT, R19, -0x1, PT ;  /* 0xffffffff1300780c */ /* 0x000fe40003f05270 */
[----:B------:R-:W-:-:S11]  /*0a80*/  MOV R0, R19 ;  /* 0x0000001300007202 */ /* 0x000fd60000000f00 */
[----:B------:R-:W-:Y:S05]  /*0a90*/  @P0 BRA `(.L_x_14) ;  /* 0x00000000000c0947 */ /* 0x000fea0003800000 */
.L_x_11:
[----:B------:R-:W0:Y:S01]  /*0aa0*/  LDC.64 R4, c[0x0][0x3f8] ;  /* 0x0000fe00ff047b82 */ /* 0x000e220000000a00 */
[----:B------:R-:W-:Y:S01]  /*0ab0*/  IMAD.MOV.U32 R0, RZ, RZ, -0x1 ;  /* 0xffffffffff007424 */ /* 0x000fe200078e00ff */
[----:B0-----:R0:W-:Y:S06]  /*0ac0*/  STG.E desc[UR10][R4.64], RZ ;  /* 0x000000ff04007986 */ /* 0x0011ec000c10190a */
.L_x_14:
[----:B------:R-:W-:Y:S05]  /*0ad0*/  BSYNC.RECONVERGENT B1 ;  /* 0x0000000000017941 */ /* 0x000fea0003800200 */
.L_x_10:
[----:B0-----:R-:W0:Y:S01]  /*0ae0*/  LDC.64 R4, c[0x0][0x3c0] ;  /* 0x0000f000ff047b82 */ /* 0x001e220000000a00 */
[----:B-----5:R-:W-:Y:S02]  /*0af0*/  SHF.R.S32.HI R7, RZ, 0x1f, R33 ;  /* 0x0000001fff077819 */ /* 0x020fe40000011421 */
[----:B------:R-:W-:-:S05]  /*0b00*/  IADD3 R6, P0, PT, -R33, 0x2715, RZ ;  /* 0x0000271521067810 */ /* 0x000fca0007f1e1ff */
[----:B------:R-:W-:Y:S02]  /*0b10*/  IMAD.X R7, RZ, RZ, ~R7, P0 ;  /* 0x000000ffff077224 */ /* 0x000fe400000e0e07 */
[----:B0-----:R-:W-:-:S06]  /*0b20*/  IMAD.WIDE R4, R0, 0x8, R4 ;  /* 0x0000000800047825 */ /* 0x001fcc00078e0204 */
[----:B------:R-:W2:Y:S02]  /*0b30*/  ATOMG.E.MIN.S64.STRONG.GPU PT, R4, desc[UR10][R4.64], R6 ;  /* 0x80000006040479a8 */ /* 0x000ea400089ef70a */
[----:B--2---:R-:W-:-:S04]  /*0b40*/  ISETP.GE.U32.AND P0, PT, R6, R4, PT ;  /* 0x000000040600720c */ /* 0x004fc80003f06070 */
[----:B------:R-:W-:-:S13]  /*0b50*/  ISETP.GE.AND.EX P0, PT, R7, R5, PT, P0 ;  /* 0x000000050700720c */ /* 0x000fda0003f06300 */
[----:B------:R-:W-:Y:S05]  /*0b60*/  @P0 BRA `(.L_x_9) ;  /* 0x00000000000c0947 */ /* 0x000fea0003800000 */
[----:B------:R-:W0:Y:S02]  /*0b70*/  LDC.64 R4, c[0x0][0x3b8] ;  /* 0x0000ee00ff047b82 */ /* 0x000e240000000a00 */
[----:B0-----:R-:W-:-:S05]  /*0b80*/  IMAD.WIDE R4, R0, 0x4, R4 ;  /* 0x0000000400047825 */ /* 0x001fca00078e0204 */
[----:B------:R0:W5:Y:S02]  /*0b90*/  ATOMG.E.EXCH.STRONG.GPU PT, RZ, desc[UR10][R4.64], R35 ;  /* 0x8000002304ff79a8 */ /* 0x000164000c1ef10a */
.L_x_9:
[----:B------:R-:W-:Y:S05]  /*0ba0*/  BSYNC.RECONVERGENT B0 ;  /* 0x0000000000007941 */ /* 0x000fea0003800200 */
.L_x_8:
[----:B------:R-:W-:-:S04]  /*0bb0*/  UISETP.NE.U32.AND UP0, UPT, UR12, URZ, UPT ;  /* 0x000000ff0c00728c */ /* 0x000fc8000bf05070 */
[----:B------:R-:W-:-:S09]  /*0bc0*/  UISETP.NE.AND.EX UP0, UPT, UR13, URZ, UPT, UP0 ;  /* 0x000000ff0d00728c */ /* 0x000fd2000bf05300 */
[----:B------:R-:W-:Y:S05]  /*0bd0*/  BRA.U UP0, `(.L_x_15) ;  /* 0x0000000100047547 */ /* 0x000fea000b800000 */
[----:B------:R-:W-:Y:S05]  /*0be0*/  BPT.TRAP 0x1 ;  /* 0x000000040000795c */ /* 0x000fea0000300000 */
.L_x_15:
[----:B------:R-:W-:-:S03]  /*0bf0*/  UMOV UR4, 0xffffffff ;  /* 0xffffffff00047882 */ /* 0x000fc60000000000 */
[----:B------:R-:W-:Y:S05]  /*0c00*/  BRA.DIV UR4, `(.L_x_16) ;  /* 0x0000001e04607947 */ /* 0x000fea000b800000 */
[----:B------:R-:W-:Y:S06]  /*0c10*/  BAR.SYNC.DEFER_BLOCKING 0x0 ;  /* 0x0000000000007b1d */ /* 0x000fec0000010000 */
.L_x_67:
[----:B------:R-:W-:Y:S04]  /*0c20*/  BSSY B0, `(.L_x_17) ;  /* 0x0000023000007945 */ /* 0x000fe80003800000 */
[----:B------:R-:W-:Y:S05]  /*0c30*/  @P1 BRA `(.L_x_18) ;  /* 0x0000000000841947 */ /* 0x000fea0003800000 */
[----:B0-----:R-:W0:Y:S01]  /*0c40*/  S2R R5, SR_LANEID ;  /* 0x0000000000057919 */ /* 0x001e220000000000 */
[----:B------:R-:W1:Y:S01]  /*0c50*/  S2UR UR7, SR_CTAID.Y ;  /* 0x00000000000779c3 */ /* 0x000e620000002600 */
[----:B------:R-:W2:Y:S01]  /*0c60*/  LDCU UR4, c[0x0][0x370] ;  /* 0x00006e00ff0477ac */ /* 0x000ea20008000800 */
[----:B------:R-:W3:Y:S06]  /*0c70*/  LDCU UR5, c[0x0][0x374] ;  /* 0x00006e80ff0577ac */ /* 0x000eec0008000800 */
[----:B------:R-:W4:Y:S01]  /*0c80*/  S2UR UR8, SR_CTAID.Z ;  /* 0x00000000000879c3 */ /* 0x000f220000002700 */
[----:B------:R-:W0:Y:S01]  /*0c90*/  LDCU UR6, c[0x0][0x378] ;  /* 0x00006f00ff0677ac */ /* 0x000e220008000800 */
[----:B------:R-:W-:-:S02]  /*0ca0*/  VOTEU.ANY UR9, UPT, PT ;  /* 0x0000000000097886 */ /* 0x000fc400038e0100 */
[----:B------:R-:W0:Y:S01]  /*0cb0*/  FLO.U32 R6, UR9 ;  /* 0x0000000900067d00 */ /* 0x000e2200080e0000 */
[----:B--2---:R-:W-:-:S07]  /*0cc0*/  UIADD3 UR4, UPT, UPT, URZ, -UR4, URZ ;  /* 0x80000004ff047290 */ /* 0x004fce000fffe0ff */
[----:B------:R-:W2:Y:S01]  /*0cd0*/  POPC R4, UR9 ;  /* 0x0000000900047d09 */ /* 0x000ea20008000000 */
[----:B-1----:R-:W-:Y:S02]  /*0ce0*/  UIADD3 UR7, UPT, UPT, UR14, UR7, URZ ;  /* 0x000000070e077290 */ /* 0x002fe4000fffe0ff */
[----:B---3--:R-:W-:-:S04]  /*0cf0*/  UIMAD UR4, UR4, UR5, URZ ;  /* 0x00000005040472a4 */ /* 0x008fc8000f8e02ff */
[----:B0-----:R-:W-:Y:S01]  /*0d00*/  UIMAD UR4, UR6, UR4, -0x7fffffff ;  /* 0x80000001060474a4 */ /* 0x001fe2000f8e0204 */
[----:B------:R-:W-:Y:S01]  /*0d10*/  ISETP.EQ.U32.AND P0, PT, R6, R5, PT ;  /* 0x000000050600720c */ /* 0x000fe20003f02070 */
[----:B----4-:R-:W-:-:S04]  /*0d20*/  UIADD3 UR8, UPT, UPT, -UR8, URZ, URZ ;  /* 0x000000ff08087290 */ /* 0x010fc8000fffe1ff */
[----:B------:R-:W-:-:S04]  /*0d30*/  UISETP.NE.AND UP0, UPT, UR7, UR8, UPT ;  /* 0x000000080700728c */ /* 0x000fc8000bf05270 */
[----:B------:R-:W-:-:S06]  /*0d40*/  USEL UR4, UR4, 0x1, !UP0 ;  /* 0x0000000104047887 */ /* 0x000fcc000c000000 */
[----:B--2---:R-:W-:Y:S01]  /*0d50*/  IMAD R5, R4, UR4, RZ ;  /* 0x0000000404057c24 */ /* 0x004fe2000f8e02ff */
[----:B------:R-:W-:Y:S06]  /*0d60*/  @P0 MEMBAR.ALL.GPU ;  /* 0x0000000000000992 */ /* 0x000fec000000a000 */
[----:B------:R-:W-:-:S00]  /*0d70*/  @P0 ERRBAR ;  /* 0x00000000000009ab */ /* 0x000fc00000000000 */
[----:B------:R-:W-:Y:S06]  /*0d80*/  @P0 CGAERRBAR ;  /* 0x00000000000005ab */ /* 0x000fec0000000000 */
[----:B------:R-:W2:Y:S01]  /*0d90*/  @P0 ATOM.E.ADD.STRONG.GPU PT, R5, desc[UR10][R2.64+0x4], R5 ;  /* 0x800004050205098a */ /* 0x000ea200081ef10a */
[----:B------:R-:W0:Y:S02]  /*0da0*/  S2R R7, SR_LTMASK ;  /* 0x0000000000077919 */ /* 0x000e240000003900 */
[----:B0-----:R-:W-:-:S06]  /*0db0*/  LOP3.LUT R7, R7, UR9, RZ, 0xc0, !PT ;  /* 0x0000000907077c12 */ /* 0x001fcc000f8ec0ff */
[----:B------:R-:W0:Y:S01]  /*0dc0*/  POPC R7, R7 ;  /* 0x0000000700077309 */ /* 0x000e220000000000 */
[----:B--2---:R-:W0:Y:S02]  /*0dd0*/  SHFL.IDX PT, R4, R5, R6, 0x1f ;  /* 0x00001f0605047589 */ /* 0x004e2400000e0000 */
[----:B0-----:R-:W-:-:S07]  /*0de0*/  IMAD R4, R7, UR4, R4 ;  /* 0x0000000407047c24 */ /* 0x001fce000f8e0204 */
.L_x_19:
[----:B------:R-:W2:Y:S04]  /*0df0*/  LD.E.STRONG.GPU R5, desc[UR10][R2.64+0x4] ;  /* 0x0000040a02057980 */ /* 0x000ea8000c10f900 */
[----:B--2---:R-:W-:Y:S01]  /*0e00*/  CCTL.IVALL ;  /* 0x00000000ff00798f */ /* 0x004fe20002000000 */
[----:B------:R-:W-:Y:S05]  /*0e10*/  YIELD ;  /* 0x0000000000007946 */ /* 0x000fea0003800000 */
[----:B------:R-:W-:-:S04]  /*0e20*/  LOP3.LUT R5, R5, R4, RZ, 0x3c, !PT ;  /* 0x0000000405057212 */ /* 0x000fc800078e3cff */
[----:B------:R-:W-:-:S13]  /*0e30*/  ISETP.GT.AND P0, PT, R5, -0x1, PT ;  /* 0xffffffff0500780c */ /* 0x000fda0003f04270 */
[----:B------:R-:W-:Y:S05]  /*0e40*/  @P0 BRA `(.L_x_19) ;  /* 0xfffffffc00e80947 */ /* 0x000fea000383ffff */
.L_x_18:
[----:B------:R-:W-:Y:S05]  /*0e50*/  BSYNC B0 ;  /* 0x0000000000007941 */ /* 0x000fea0003800000 */
.L_x_17:
[----:B------:R-:W-:-:S03]  /*0e60*/  UMOV UR4, 0xffffffff ;  /* 0xffffffff00047882 */ /* 0x000fc60000000000 */
[----:B------:R-:W-:Y:S05]  /*0e70*/  BRA.DIV UR4, `(.L_x_20) ;  /* 0x0000001a04f47947 */ /* 0x000fea000b800000 */
[----:B------:R-:W-:Y:S06]  /*0e80*/  BAR.SYNC.DEFER_BLOCKING 0x0 ;  /* 0x0000000000007b1d */ /* 0x000fec0000010000 */
.L_x_70:
[----:B------:R-:W1:Y:S02]  /*0e90*/  LDC.64 R2, c[0x0][0x408] ;  /* 0x00010200ff027b82 */ /* 0x000e640000000a00 */
[----:B-1----:R1:W5:Y:S01]  /*0ea0*/  LDG.E R8, desc[UR10][R2.64] ;  /* 0x0000000a02087981 */ /* 0x002362000c1e1900 */
[----:B------:R-:W-:Y:S01]  /*0eb0*/  BSSY.RECONVERGENT B0, `(.L_x_21) ;  /* 0x0000010000007945 */ /* 0x000fe20003800200 */
[----:B------:R-:W-:Y:S01]  /*0ec0*/  CS2R R26, SRZ ;  /* 0x00000000001a7805 */ /* 0x000fe2000001ff00 */
[----:B------:R-:W-:Y:S01]  /*0ed0*/  IMAD.MOV.U32 R25, RZ, RZ, RZ ;  /* 0x000000ffff197224 */ /* 0x000fe200078e00ff */
[----:B------:R-:W-:Y:S01]  /*0ee0*/  MOV R24, 0xffffffff ;  /* 0xffffffff00187802 */ /* 0x000fe20000000f00 */
[----:B------:R-:W-:Y:S06]  /*0ef0*/  @!P2 BRA `(.L_x_22) ;  /* 0x00000000002ca947 */ /* 0x000fec0003800000 */
[----:B-1----:R-:W1:Y:S02]  /*0f00*/  LDC.64 R2, c[0x0][0x3b8] ;  /* 0x0000ee00ff027b82 */ /* 0x002e640000000a00 */
[----:B-1----:R-:W-:-:S06]  /*0f10*/  IMAD.WIDE R2, R0, 0x4, R2 ;  /* 0x0000000400027825 */ /* 0x002fcc00078e0202 */
[----:B------:R-:W2:Y:S02]  /*0f20*/  LDG.E R2, desc[UR10][R2.64] ;  /* 0x0000000a02027981 */ /* 0x000ea4000c1e1900 */
[----:B--2---:R-:W-:-:S13]  /*0f30*/  ISETP.NE.AND P0, PT, R2, R35, PT ;  /* 0x000000230200720c */ /* 0x004fda0003f05270 */
[----:B------:R-:W0:Y:S02]  /*0f40*/  @!P0 LDC.64 R6, c[0x0][0x380] ;  /* 0x0000e000ff068b82 */ /* 0x000e240000000a00 */
[----:B0-----:R-:W2:Y:S02]  /*0f50*/  @!P0 LDG.E.64 R4, desc[UR10][R6.64+0x8] ;  /* 0x0000080a06048981 */ /* 0x001ea4000c1e1b00 */
[----:B--2---:R-:W-:-:S05]  /*0f60*/  @!P0 IMAD.WIDE R4, R0, 0x10, R4 ;  /* 0x0000001000048825 */ /* 0x004fca00078e0204 */
[----:B------:R-:W2:Y:S01]  /*0f70*/  @!P0 LD.E R26, desc[UR10][R4.64+0x8] ;  /* 0x0000080a041a8980 */ /* 0x000ea2000c101900 */
[----:B------:R-:W-:Y:S02]  /*0f80*/  @!P0 IMAD.MOV.U32 R24, RZ, RZ, R0 ;  /* 0x000000ffff188224 */ /* 0x000fe400078e0000 */
[----:B-----5:R-:W-:Y:S01]  /*0f90*/  @!P0 IMAD.MOV.U32 R27, RZ, RZ, R33 ;  /* 0x000000ffff1b8224 */ /* 0x020fe200078e0021 */
[----:B--2---:R-:W-:-:S07]  /*0fa0*/  @!P0 SHF.R.S32.HI R25, RZ, 0x1f, R26 ;  /* 0x0000001fff198819 */ /* 0x004fce000001141a */
.L_x_22:
[----:B------:R-:W-:Y:S05]  /*0fb0*/  BSYNC.RECONVERGENT B0 ;  /* 0x0000000000007941 */ /* 0x000fea0003800200 */
.L_x_21:
[----:B------:R-:W2:Y:S01]  /*0fc0*/  LDCU UR4, c[0x0][0x388] ;  /* 0x00007100ff0477ac */ /* 0x000ea20008000800 */
[----:B------:R-:W-:Y:S02]  /*0fd0*/  CS2R R12, SRZ ;  /* 0x00000000000c7805 */ /* 0x000fe4000001ff00 */
[----:B--2--5:R-:W-:-:S13]  /*0fe0*/  ISETP.GE.AND P0, PT, R8, UR4, PT ;  /* 0x0000000408007c0c */ /* 0x024fda000bf06270 */
[----:B------:R-:W-:Y:S05]  /*0ff0*/  @P0 BRA `(.L_x_23) ;  /* 0x0000001800180947 */ /* 0x000fea0003800000 */
[----:B------:R-:W2:Y:S01]  /*1000*/  LDCU UR4, c[0x0][0x370] ;  /* 0x00006e00ff0477ac */ /* 0x000ea20008000800 */
[----:B------:R-:W3:Y:S01]  /*1010*/  S2UR UR7, SR_CTAID.Y ;  /* 0x00000000000779c3 */ /* 0x000ee20000002600 */
[----:B------:R-:W-:Y:S01]  /*1020*/  IADD3 R11, PT, PT, R11, 0x1, RZ ;  /* 0x000000010b0b7810 */ /* 0x000fe20007ffe0ff */
[----:B------:R-:W-:Y:S01]  /*1030*/  IMAD.MOV.U32 R10, RZ, RZ, RZ ;  /* 0x000000ffff0a7224 */ /* 0x000fe200078e00ff */
[----:B------:R-:W4:Y:S01]  /*1040*/  LDCU UR5, c[0x0][0x374] ;  /* 0x00006e80ff0577ac */ /* 0x000f220008000800 */
[----:B------:R-:W-:Y:S02]  /*1050*/  CS2R R8, SRZ ;  /* 0x0000000000087805 */ /* 0x000fe4000001ff00 */
[----:B------:R-:W-:Y:S01]  /*1060*/  CS2R R12, SRZ ;  /* 0x00000000000c7805 */ /* 0x000fe2000001ff00 */
[----:B------:R-:W5:Y:S01]  /*1070*/  LDCU UR6, c[0x0][0x378] ;  /* 0x00006f00ff0677ac */ /* 0x000f620008000800 */
[----:B------:R-:W0:Y:S01]  /*1080*/  S2UR UR8, SR_CTAID.Z ;  /* 0x00000000000879c3 */ /* 0x000e220000002700 */
[----:B--2---:R-:W-:-:S04]  /*1090*/  UIADD3 UR4, UPT, UPT, URZ, -UR4, URZ ;  /* 0x80000004ff047290 */ /* 0x004fc8000fffe0ff */
[----:B----4-:R-:W-:Y:S02]  /*10a0*/  UIMAD UR4, UR4, UR5, URZ ;  /* 0x00000005040472a4 */ /* 0x010fe4000f8e02ff */
[----:B---3--:R-:W-:Y:S02]  /*10b0*/  UIADD3 UR7, UPT, UPT, UR14, UR7, URZ ;  /* 0x000000070e077290 */ /* 0x008fe4000fffe0ff */
[----:B-----5:R-:W-:Y:S01]  /*10c0*/  UIMAD UR4, UR6, UR4, -0x7fffffff ;  /* 0x80000001060474a4 */ /* 0x020fe2000f8e0204 */
[----:B0-----:R-:W-:-:S05]  /*10d0*/  IMAD R0, RZ, RZ, -UR8 ;  /* 0x80000008ff007e24 */ /* 0x001fca000f8e02ff */
[----:B------:R-:W-:Y:S01]  /*10e0*/  IMAD.U32 R7, RZ, RZ, UR4 ;  /* 0x00000004ff077e24 */ /* 0x000fe2000f8e00ff */
[----:B------:R-:W-:-:S04]  /*10f0*/  ISETP.NE.AND P0, PT, R0, UR7, PT ;  /* 0x0000000700007c0c */ /* 0x000fc8000bf05270 */
[----:B------:R-:W-:-:S09]  /*1100*/  SEL R7, R7, 0x1, !P0 ;  /* 0x0000000107077807 */ /* 0x000fd20004000000 */
.L_x_61:
[----:B------:R-:W-:Y:S01]  /*1110*/  VIADD R6, R28, 0xffffffff ;  /* 0xffffffff1c067836 */ /* 0x000fe20000000000 */
[----:B------:R-:W-:Y:S01]  /*1120*/  IADD3 R12, P2, PT, R12, 0xc, RZ ;  /* 0x0000000c0c0c7810 */ /* 0x000fe20007f5e0ff */
[----:B------:R-:W-:Y:S03]  /*1130*/  BSSY.RECONVERGENT B1, `(.L_x_24) ;  /* 0x00000a0000017945 */ /* 0x000fe60003800200 */
[----:B------:R-:W-:Y:S02]  /*1140*/  ISETP.GE.AND P0, PT, R31, R6, PT ;  /* 0x000000061f00720c */ /* 0x000fe40003f06270 */
[----:B------:R-:W-:Y:S02]  /*1150*/  IADD3.X R13, PT, PT, RZ, R13, RZ, P2, !PT ;  /* 0x0000000dff0d7210 */ /* 0x000fe400017fe4ff */
[----:B------:R-:W-:-:S13]  /*1160*/  ISETP.GT.OR P0, PT, R24, -0x1, P0 ;  /* 0xffffffff1800780c */ /* 0x000fda0000704670 */
[----:B-----5:R-:W-:Y:S05]  /*1170*/  @P0 BRA `(.L_x_25) ;  /* 0x0000000400200947 */ /* 0x020fea0003800000 */
[----:B------:R-:W1:Y:S01]  /*1180*/  LDC.64 R20, c[0x0][0x380] ;  /* 0x0000e000ff147b82 */ /* 0x000e620000000a00 */
[----:B------:R-:W-:-:S05]  /*1190*/  IMAD.WIDE R22, R31, 0x4, R16 ;  /* 0x000000041f167825 */ /* 0x000fca00078e0210 */
[----:B------:R-:W2:Y:S04]  /*11a0*/  LDG.E R5, desc[UR10][R22.64] ;  /* 0x0000000a16057981 */ /* 0x000ea8000c1e1900 */
[----:B-1----:R-:W2:Y:S02]  /*11b0*/  LDG.E.64 R2, desc[UR10][R20.64+0x18] ;  /* 0x0000180a14027981 */ /* 0x002ea4000c1e1b00 */
[----:B--2---:R-:W-:-:S05]  /*11c0*/  IMAD.WIDE R2, R5, 0x4, R2 ;  /* 0x0000000405027825 */ /* 0x004fca00078e0202 */
[----:B------:R-:W2:Y:S02]  /*11d0*/  LD.E R4, desc[UR10][R2.64] ;  /* 0x0000000a02047980 */ /* 0x000ea4000c101900 */
[----:B--2---:R-:W-:-:S13]  /*11e0*/  ISETP.GE.AND P0, PT, R4, 0x1, PT ;  /* 0x000000010400780c */ /* 0x004fda0003f06270 */
[----:B------:R-:W-:Y:S05]  /*11f0*/  @!P0 BRA `(.L_x_26) ;  /* 0x0000000000748947 */ /* 0x000fea0003800000 */
[----:B------:R-:W2:Y:S04]  /*1200*/  LDG.E.64 R18, desc[UR10][R20.64+0x10] ;  /* 0x0000100a14127981 */ /* 0x000ea8000c1e1b00 */
[----:B------:R0:W3:Y:S04]  /*1210*/  LDG.E R3, desc[UR10][R22.64+0x4] ;  /* 0x0000040a16037981 */ /* 0x0000e8000c1e1900 */
[----:B------:R-:W0:Y:S01]  /*1220*/  LDG.E.64 R20, desc[UR10][R20.64+0x8] ;  /* 0x0000080a14147981 */ /* 0x000e22000c1e1b00 */
[----:B--2---:R-:W-:-:S06]  /*1230*/  IMAD.WIDE R18, R5, 0x8, R18 ;  /* 0x0000000805127825 */ /* 0x004fcc00078e0212 */
[----:B------:R-:W2:Y:S04]  /*1240*/  LD.E.64 R18, desc[UR10][R18.64] ;  /* 0x0000000a12127980 */ /* 0x000ea8000c101b00 */
[----:B--2---:R-:W0:Y:S02]  /*1250*/  LD.E R2, desc[UR10][R18.64] ;  /* 0x0000000a12027980 */ /* 0x004e24000c101900 */
[----:B0-----:R-:W-:-:S05]  /*1260*/  IMAD.WIDE R22, R2, 0x10, R20 ;  /* 0x0000001002167825 */ /* 0x001fca00078e0214 */
[----:B------:R-:W2:Y:S04]  /*1270*/  LD.E R0, desc[UR10][R22.64] ;  /* 0x0000000a16007980 */ /* 0x000ea8000c101900 */
[----:B------:R-:W3:Y:S01]  /*1280*/  LD.E R36, desc[UR10][R22.64+0x4] ;  /* 0x0000040a16247980 */ /* 0x000ee2000c101900 */
[----:B------:R-:W-:Y:S01]  /*1290*/  IMAD.MOV.U32 R37, RZ, RZ, RZ ;  /* 0x000000ffff257224 */ /* 0x000fe200078e00ff */
[----:B--2---:R-:W-:Y:S02]  /*12a0*/  ISETP.EQ.AND P2, PT, R0, R5, PT ;  /* 0x000000050000720c */ /* 0x004fe40003f42270 */
[----:B---3--:R-:W-:-:S13]  /*12b0*/  ISETP.NE.AND P0, PT, R36, R3, PT ;  /* 0x000000032400720c */ /* 0x008fda0003f05270 */
[----:B------:R-:W-:Y:S05]  /*12c0*/  @!P0 BRA P2, `(.L_x_27) ;  /* 0x0000000000388947 */ /* 0x000fea0001000000 */
.L_x_28:
        /* <DEDUP_REMOVED lines=14> */
.L_x_27:
[----:B------:R-:W-:-:S13]  /*13b0*/  ISETP.NE.AND P0, PT, R2, -0x1, PT ;  /* 0xffffffff0200780c */ /* 0x000fda0003f05270 */
[----:B------:R-:W-:Y:S05]  /*13c0*/  @P0 BRA `(.L_x_29) ;  /* 0x0000000000300947 */ /* 0x000fea0003800000 */
.L_x_26:
[----:B------:R-:W0:Y:S01]  /*13d0*/  S2R R0, SR_LANEID ;  /* 0x0000000000007919 */ /* 0x000e220000000000 */
[----:B------:R-:W1:Y:S01]  /*13e0*/  LDC.64 R4, c[0x0][0x3f8] ;  /* 0x0000fe00ff047b82 */ /* 0x000e620000000a00 */
[----:B------:R-:W-:Y:S02]  /*13f0*/  VOTEU.ANY UR4, UPT, PT ;  /* 0x0000000000047886 */ /* 0x000fe400038e0100 */
[----:B------:R-:W-:Y:S02]  /*1400*/  UFLO.U32 UR5, UR4 ;  /* 0x00000004000572bd */ /* 0x000fe400080e0000 */
[----:B------:R-:W2:Y:S03]  /*1410*/  POPC R19, UR4 ;  /* 0x0000000400137d09 */ /* 0x000ea60008000000 */
[----:B------:R-:W2:Y:S01]  /*1420*/  LDC.64 R2, c[0x0][0x408] ;  /* 0x00010200ff027b82 */ /* 0x000ea20000000a00 */
[----:B-1----:R1:W-:Y:S01]  /*1430*/  STG.E desc[UR10][R4.64], RZ ;  /* 0x000000ff04007986 */ /* 0x0023e2000c10190a */
[----:B0-----:R-:W-:-:S13]  /*1440*/  ISETP.EQ.U32.AND P0, PT, R0, UR5, PT ;  /* 0x0000000500007c0c */ /* 0x001fda000bf02070 */
[----:B--2---:R1:W-:Y:S01]  /*1450*/  @P0 REDG.E.ADD.STRONG.GPU desc[UR10][R2.64], R19 ;  /* 0x000000130200098e */ /* 0x0043e2000c12e10a */
[----:B------:R-:W-:Y:S01]  /*1460*/  IMAD.MOV.U32 R0, RZ, RZ, R8 ;  /* 0x000000ffff007224 */ /* 0x000fe200078e0008 */
[----:B------:R-:W-:Y:S01]  /*1470*/  MOV R31, R28 ;  /* 0x0000001c001f7202 */ /* 0x000fe20000000f00 */
[----:B------:R-:W-:Y:S06]  /*1480*/  BRA `(.L_x_30) ;  /* 0x0000000400a87947 */ /* 0x000fec0003800000 */
.L_x_29:
[----:B------:R-:W-:Y:S01]  /*1490*/  SHF.R.S32.HI R0, RZ, 0x1f, R33 ;  /* 0x0000001fff007819 */ /* 0x000fe20000011421 */
[----:B------:R-:W0:Y:S01]  /*14a0*/  LDC.64 R4, c[0x0][0x3c0] ;  /* 0x0000f000ff047b82 */ /* 0x000e220000000a00 */
[----:B------:R-:W-:Y:S01]  /*14b0*/  IADD3 R18, P0, PT, RZ, -R33, RZ ;  /* 0x80000021ff127210 */ /* 0x000fe20007f1e0ff */
[----:B------:R-:W-:Y:S01]  /*14c0*/  IMAD R3, R9, 0x2710, RZ ;  /* 0x0000271009037824 */ /* 0x000fe200078e02ff */
[----:B------:R-:W-:-:S03]  /*14d0*/  SHF.R.S32.HI R15, RZ, 0x1f, R14 ;  /* 0x0000001fff0f7819 */ /* 0x000fc6000001140e */
[----:B------:R-:W-:Y:S02]  /*14e0*/  IMAD.X R19, RZ, RZ, ~R0, P0 ;  /* 0x000000ffff137224 */ /* 0x000fe400000e0e00 */
[----:B------:R-:W-:-:S04]  /*14f0*/  IMAD.WIDE.U32 R18, R10, 0x2710, R18 ;  /* 0x000027100a127825 */ /* 0x000fc800078e0012 */
[----:B------:R-:W-:Y:S02]  /*1500*/  IMAD.IADD R0, R19, 0x1, R3 ;  /* 0x0000000113007824 */ /* 0x000fe400078e0203 */
[----:B------:R-:W-:-:S04]  /*1510*/  IMAD.WIDE.U32 R18, R18, 0x2710, R14 ;  /* 0x0000271012127825 */ /* 0x000fc800078e000e */
[----:B------:R-:W-:Y:S01]  /*1520*/  IMAD R3, R0, 0x2710, RZ ;  /* 0x0000271000037824 */ /* 0x000fe200078e02ff */
[----:B------:R-:W-:Y:S01]  /*1530*/  IADD3 R18, P0, PT, R18, 0x5f5e100, RZ ;  /* 0x05f5e10012127810 */ /* 0x000fe20007f1e0ff */
[----:B0-----:R-:W-:-:S04]  /*1540*/  IMAD.WIDE R4, R2, 0x8, R4 ;  /* 0x0000000802047825 */ /* 0x001fc800078e0204 */
[----:B------:R-:W-:-:S05]  /*1550*/  IMAD.X R19, R19, 0x1, R3, P0 ;  /* 0x0000000113137824 */ /* 0x000fca00000e0603 */
[----:B------:R-:W2:Y:S01]  /*1560*/  ATOMG.E.MIN.S64.STRONG.GPU PT, R4, desc[UR10][R4.64], R18 ;  /* 0x80000012040479a8 */ /* 0x000ea200089ef70a */
[----:B------:R-:W-:Y:S02]  /*1570*/  MOV R0, R8 ;  /* 0x0000000800007202 */ /* 0x000fe40000000f00 */
[----:B--2---:R-:W-:-:S04]  /*1580*/  ISETP.GE.U32.AND P0, PT, R18, R4, PT ;  /* 0x000000041200720c */ /* 0x004fc80003f06070 */
[----:B------:R-:W-:-:S13]  /*1590*/  ISETP.GE.AND.EX P0, PT, R19, R5, PT, P0 ;  /* 0x000000051300720c */ /* 0x000fda0003f06300 */
[----:B------:R-:W-:Y:S05]  /*15a0*/  @P0 BRA `(.L_x_30) ;  /* 0x0000000400600947 */ /* 0x000fea0003800000 */
[----:B------:R-:W0:Y:S02]  /*15b0*/  LDC.64 R4, c[0x0][0x3b8] ;  /* 0x0000ee00ff047b82 */ /* 0x000e240000000a00 */
[----:B0-----:R-:W-:-:S05]  /*15c0*/  IMAD.WIDE R4, R2, 0x4, R4 ;  /* 0x0000000402047825 */ /* 0x001fca00078e0204 */
[----:B------:R0:W5:Y:S01]  /*15d0*/  ATOMG.E.EXCH.STRONG.GPU PT, RZ, desc[UR10][R4.64], R35 ;  /* 0x8000002304ff79a8 */ /* 0x000162000c1ef10a */
[----:B------:R-:W-:Y:S01]  /*15e0*/  IMAD.MOV.U32 R0, RZ, RZ, R8 ;  /* 0x000000ffff007224 */ /* 0x000fe200078e0008 */
[----:B------:R-:W-:Y:S06]  /*15f0*/  BRA `(.L_x_30) ;  /* 0x00000004004c7947 */ /* 0x000fec0003800000 */
.L_x_25:
[----:B------:R-:W-:Y:S01]  /*1600*/  ISETP.GT.U32.AND P0, PT, R26, 0x1, PT ;  /* 0x000000011a00780c */ /* 0x000fe20003f04070 */
[----:B------:R-:W-:Y:S01]  /*1610*/  VIADD R0, R8, 0x1 ;  /* 0x0000000108007836 */ /* 0x000fe20000000000 */
[----:B------:R-:W-:Y:S02]  /*1620*/  IADD3 R26, P2, PT, R26, -0x1, RZ ;  /* 0xffffffff1a1a7810 */ /* 0x000fe40007f5e0ff */
[C---:B------:R-:W-:Y:S02]  /*1630*/  ISETP.GT.AND.EX P0, PT, R25.reuse, RZ, PT, P0 ;  /* 0x000000ff1900720c */ /* 0x040fe40003f04300 */
[----:B------:R-:W-:-:S11]  /*1640*/  IADD3.X R25, PT, PT, R25, -0x1, RZ, P2, !PT ;  /* 0xffffffff19197810 */ /* 0x000fd600017fe4ff */
[----:B------:R-:W-:Y:S05]  /*1650*/  @P0 BRA `(.L_x_30) ;  /* 0x0000000400340947 */ /* 0x000fea0003800000 */
[----:B-1----:R-:W0:Y:S02]  /*1660*/  LDC.64 R2, c[0x0][0x380] ;  /* 0x0000e000ff027b82 */ /* 0x002e240000000a00 */
[----:B0-----:R-:W2:Y:S02]  /*1670*/  LDG.E.64 R2, desc[UR10][R2.64+0x8] ;  /* 0x0000080a02027981 */ /* 0x001ea4000c1e1b00 */
[----:B--2---:R-:W-:-:S05]  /*1680*/  IMAD.WIDE R4, R24, 0x10, R2 ;  /* 0x0000001018047825 */ /* 0x004fca00078e0202 */
[----:B------:R-:W2:Y:S02]  /*1690*/  LD.E R18, desc[UR10][R4.64+0xc] ;  /* 0x00000c0a04127980 */ /* 0x000ea4000c101900 */
[----:B--2---:R-:W-:-:S05]  /*16a0*/  IMAD.IADD R27, R27, 0x1, -R18 ;  /* 0x000000011b1b7824 */ /* 0x004fca00078e0a12 */
[----:B------:R-:W-:-:S13]  /*16b0*/  ISETP.GE.AND P0, PT, R27, 0x1, PT ;  /* 0x000000011b00780c */ /* 0x000fda0003f06270 */
[----:B------:R-:W-:Y:S05]  /*16c0*/  @!P0 BRA `(.L_x_31) ;  /* 0x00000000000c8947 */ /* 0x000fea0003800000 */
[----:B------:R-:W2:Y:S02]  /*16d0*/  LD.E R26, desc[UR10][R4.64+0x8] ;  /* 0x0000080a041a7980 */ /* 0x000ea4000c101900 */
[----:B--2---:R-:W-:Y:S01]  /*16e0*/  SHF.R.S32.HI R25, RZ, 0x1f, R26 ;  /* 0x0000001fff197819 */ /* 0x004fe2000001141a */
[----:B------:R-:W-:Y:S06]  /*16f0*/  BRA `(.L_x_30) ;  /* 0x00000004000c7947 */ /* 0x000fec0003800000 */
.L_x_31:
[----:B------:R-:W0:Y:S08]  /*1700*/  LDC.64 R18, c[0x0][0x3b8] ;  /* 0x0000ee00ff127b82 */ /* 0x000e300000000a00 */
[----:B------:R-:W1:Y:S01]  /*1710*/  LDC R9, c[0x0][0x3b0] ;  /* 0x0000ec00ff097b82 */ /* 0x000e620000000800 */
[----:B0-----:R-:W-:-:S05]  /*1720*/  IMAD.WIDE R18, R24, 0x4, R18 ;  /* 0x0000000418127825 */ /* 0x001fca00078e0212 */
[----:B------:R-:W2:Y:S01]  /*1730*/  LDG.E R2, desc[UR10][R18.64] ;  /* 0x0000000a12027981 */ /* 0x000ea2000c1e1900 */
[----:B------:R-:W-:Y:S01]  /*1740*/  IADD3 R23, PT, PT, R31, R11, RZ ;  /* 0x0000000b1f177210 */ /* 0x000fe20007ffe0ff */
[----:B------:R-:W-:Y:S01]  /*1750*/  BSSY.RECONVERGENT B0, `(.L_x_32) ;  /* 0x0000039000007945 */ /* 0x000fe20003800200 */
[----:B-1----:R-:W-:-:S04]  /*1760*/  ISETP.GE.AND P2, PT, R8, R9, PT ;  /* 0x000000090800720c */ /* 0x002fc80003f46270 */
[----:B------:R-:W-:-:S05]  /*1770*/  SEL R10, R32, RZ, !P2 ;  /* 0x000000ff200a7207 */ /* 0x000fca0005000000 */
[----:B------:R-:W-:Y:S01]  /*1780*/  IMAD.IADD R10, R33, 0x1, R10 ;  /* 0x00000001210a7824 */ /* 0x000fe200078e020a */
[----:B--2---:R-:W-:Y:S02]  /*1790*/  ISETP.NE.AND P0, PT, R2, R35, PT ;  /* 0x000000230200720c */ /* 0x004fe40003f05270 */
[----:B------:R-:W0:Y:S11]  /*17a0*/  LDC.64 R2, c[0x0][0x3a8] ;  /* 0x0000ea00ff027b82 */ /* 0x000e360000000a00 */
[----:B------:R-:W1:Y:S01]  /*17b0*/  @!P0 LDC.64 R4, c[0x0][0x3c0] ;  /* 0x0000f000ff048b82 */ /* 0x000e620000000a00 */
[----:B------:R-:W-:-:S05]  /*17c0*/  @!P0 MOV R37, 0xffffffff ;  /* 0xffffffff00258802 */ /* 0x000fca0000000f00 */
[----:B------:R2:W-:Y:S01]  /*17d0*/  @!P0 STG.E desc[UR10][R18.64], R37 ;  /* 0x0000002512008986 */ /* 0x0005e2000c10190a */
[----:B0-----:R-:W-:-:S04]  /*17e0*/  IMAD.WIDE R22, R23, 0x4, R2 ;  /* 0x0000000417167825 */ /* 0x001fc800078e0202 */
[----:B-1----:R-:W-:-:S04]  /*17f0*/  @!P0 IMAD.WIDE R20, R24, 0x8, R4 ;  /* 0x0000000818148825 */ /* 0x002fc800078e0204 */
[----:B------:R-:W-:Y:S02]  /*1800*/  @!P0 IMAD.MOV.U32 R4, RZ, RZ, -0x1 ;  /* 0xffffffffff048424 */ /* 0x000fe400078e00ff */
[----:B------:R-:W-:-:S05]  /*1810*/  @!P0 IMAD.MOV.U32 R5, RZ, RZ, 0x7fffffff ;  /* 0x7fffffffff058424 */ /* 0x000fca00078e00ff */
[----:B------:R2:W-:Y:S01]  /*1820*/  @!P0 STG.E.64 desc[UR10][R20.64], R4 ;  /* 0x0000000414008986 */ /* 0x0005e2000c101b0a */
[----:B------:R-:W-:-:S13]  /*1830*/  ISETP.GE.AND P0, PT, R10, 0x1, PT ;  /* 0x000000010a00780c */ /* 0x000fda0003f06270 */
[----:B--2---:R-:W-:Y:S05]  /*1840*/  @!P0 BRA `(.L_x_33) ;  /* 0x0000000000a48947 */ /* 0x004fea0003800000 */
[----:B------:R-:W0:Y:S01]  /*1850*/  LDC.64 R2, c[0x0][0x3d0] ;  /* 0x0000f400ff027b82 */ /* 0x000e220000000a00 */
[----:B------:R-:W-:Y:S01]  /*1860*/  IMAD.IADD R21, R34, 0x1, R29 ;  /* 0x0000000122157824 */ /* 0x000fe200078e021d */
[----:B------:R-:W2:Y:S03]  /*1870*/  LDG.E R37, desc[UR10][R22.64] ;  /* 0x0000000a16257981 */ /* 0x000ea6000c1e1900 */
[----:B0-----:R-:W-:-:S06]  /*1880*/  IMAD.WIDE R2, R21, 0x4, R2 ;  /* 0x0000000415027825 */ /* 0x001fcc00078e0202 */
[----:B------:R-:W2:Y:S01]  /*1890*/  LDG.E R2, desc[UR10][R2.64] ;  /* 0x0000000a02027981 */ /* 0x000ea2000c1e1900 */
[----:B------:R-:W-:-:S04]  /*18a0*/  ISETP.GE.AND P0, PT, R29, R30, PT ;  /* 0x0000001e1d00720c */ /* 0x000fc80003f06270 */
[----:B--2---:R-:W-:-:S13]  /*18b0*/  ISETP.NE.OR P0, PT, R37, R2, P0 ;  /* 0x000000022500720c */ /* 0x004fda0000705670 */
[----:B------:R-:W-:Y:S05]  /*18c0*/  @P0 BRA `(.L_x_33) ;  /* 0x0000000000840947 */ /* 0x000fea0003800000 */
[----:B------:R-:W0:Y:S08]  /*18d0*/  LDC.64 R18, c[0x0][0x3d8] ;  /* 0x0000f600ff127b82 */ /* 0x000e300000000a00 */
[----:B------:R-:W1:Y:S08]  /*18e0*/  LDC.64 R4, c[0x0][0x3f0] ;  /* 0x0000fc00ff047b82 */ /* 0x000e700000000a00 */
[----:B------:R-:W2:Y:S01]  /*18f0*/  LDC.64 R2, c[0x0][0x3e0] ;  /* 0x0000f800ff027b82 */ /* 0x000ea20000000a00 */
[----:B0-----:R-:W-:-:S05]  /*1900*/  IMAD.WIDE R18, R21, 0x4, R18 ;  /* 0x0000000415127825 */ /* 0x001fca00078e0212 */
[----:B------:R-:W3:Y:S01]  /*1910*/  LDG.E R23, desc[UR10][R18.64] ;  /* 0x0000000a12177981 */ /* 0x000ee2000c1e1900 */
[----:B------:R-:W-:Y:S01]  /*1920*/  ISETP.GE.AND P0, PT, R8, R9, PT ;  /* 0x000000090800720c */ /* 0x000fe20003f06270 */
[----:B-1----:R-:W-:Y:S01]  /*1930*/  IMAD.WIDE R4, R37, 0x4, R4 ;  /* 0x0000000425047825 */ /* 0x002fe200078e0204 */
[----:B------:R-:W-:Y:S03]  /*1940*/  BSSY.RECONVERGENT B2, `(.L_x_34) ;  /* 0x0000006000027945 */ /* 0x000fe60003800200 */
[----:B--2---:R-:W-:Y:S01]  /*1950*/  IMAD.WIDE R2, R21, 0x4, R2 ;  /* 0x0000000415027825 */ /* 0x004fe200078e0202 */
[----:B---3--:R0:W-:Y:S07]  /*1960*/  REDG.E.ADD.STRONG.GPU desc[UR10][R4.64], R23 ;  /* 0x000000170400798e */ /* 0x0081ee000c12e10a */
[----:B------:R-:W-:Y:S05]  /*1970*/  @P0 BRA `(.L_x_35) ;  /* 0x0000000000080947 */ /* 0x000fea0003800000 */
[----:B------:R-:W2:Y:S04]  /*1980*/  LDG.E R9, desc[UR10][R2.64] ;  /* 0x0000000a02097981 */ /* 0x000ea8000c1e1900 */
[----:B--2---:R1:W-:Y:S02]  /*1990*/  REDG.E.ADD.STRONG.GPU desc[UR10][R4.64], R9 ;  /* 0x000000090400798e */ /* 0x0043e4000c12e10a */
.L_x_35:
[----:B------:R-:W-:Y:S05]  /*19a0*/  BSYNC.RECONVERGENT B2 ;  /* 0x0000000000027941 */ /* 0x000fea0003800200 */
.L_x_34:
[----:B------:R-:W2:Y:S04]  /*19b0*/  LDG.E R3, desc[UR10][R2.64] ;  /* 0x0000000a02037981 */ /* 0x000ea8000c1e1900 */
[----:B------:R-:W3:Y:S01]  /*19c0*/  LDG.E R18, desc[UR10][R18.64] ;  /* 0x0000000a12127981 */ /* 0x000ee2000c1e1900 */
[----:B------:R-:W-:Y:S01]  /*19d0*/  BSSY.RECONVERGENT B2, `(.L_x_36) ;  /* 0x000000f000027945 */ /* 0x000fe20003800200 */
[----:B--2---:R-:W-:Y:S02]  /*19e0*/  IMAD.IADD R32, R32, 0x1, -R3 ;  /* 0x0000000120207824 */ /* 0x004fe400078e0a03 */
[----:B---3--:R-:W-:-:S03]  /*19f0*/  IMAD.IADD R33, R33, 0x1, -R18 ;  /* 0x0000000121217824 */ /* 0x008fc600078e0a12 */
[----:B01----:R-:W-:-:S04]  /*1a00*/  SEL R4, R32, RZ, !P2 ;  /* 0x000000ff20047207 */ /* 0x003fc80005000000 */
[----:B------:R-:W-:-:S04]  /*1a10*/  IADD3 R4, PT, PT, R33, R4, RZ ;  /* 0x0000000421047210 */ /* 0x000fc80007ffe0ff */
        /* <DEDUP_REMOVED lines=10> */
.L_x_37:
[----:B------:R-:W-:Y:S05]  /*1ac0*/  BSYNC.RECONVERGENT B2 ;  /* 0x0000000000027941 */ /* 0x000fea0003800200 */
.L_x_36:
[----:B------:R-:W-:-:S07]  /*1ad0*/  VIADD R29, R29, 0x1 ;  /* 0x000000011d1d7836 */ /* 0x000fce0000000000 */
.L_x_33:
[----:B------:R-:W-:Y:S05]  /*1ae0*/  BSYNC.RECONVERGENT B0 ;  /* 0x0000000000007941 */ /* 0x000fea0003800200 */
.L_x_32:
[----:B------:R-:W-:Y:S01]  /*1af0*/  VIADD R31, R31, 0x1 ;  /* 0x000000011f1f7836 */ /* 0x000fe20000000000 */
[----:B------:R-:W-:Y:S01]  /*1b00*/  MOV R24, 0xffffffff ;  /* 0xffffffff00187802 */ /* 0x000fe20000000f00 */
[----:B------:R-:W-:Y:S02]  /*1b10*/  IMAD.MOV.U32 R10, RZ, RZ, R12 ;  /* 0x000000ffff0a7224 */ /* 0x000fe400078e000c */
[----:B------:R-:W-:-:S07]  /*1b20*/  IMAD.MOV.U32 R9, RZ, RZ, R13 ;  /* 0x000000ffff097224 */ /* 0x000fce00078e000d */
.L_x_30:
[----:B------:R-:W-:Y:S05]  /*1b30*/  BSYNC.RECONVERGENT B1 ;  /* 0x0000000000017941 */ /* 0x000fea0003800200 */
.L_x_24:
[----:B------:R-:W-:-:S03]  /*1b40*/  UMOV UR4, 0xffffffff ;  /* 0xffffffff00047882 */ /* 0x000fc60000000000 */
[----:B------:R-:W-:Y:S05]  /*1b50*/  BRA.DIV UR4, `(.L_x_38) ;  /* 0x0000000e04ec7947 */ /* 0x000fea000b800000 */
[----:B------:R-:W-:Y:S06]  /*1b60*/  BAR.SYNC.DEFER_BLOCKING 0x0 ;  /* 0x0000000000007b1d */ /* 0x000fec0000010000 */
.L_x_73:
[----:B------:R-:W-:Y:S04]  /*1b70*/  BSSY B0, `(.L_x_39) ;  /* 0x0000021000007945 */ /* 0x000fe80003800000 */
[----:B------:R-:W-:Y:S05]  /*1b80*/  @P1 BRA `(.L_x_40) ;  /* 0x00000000007c1947 */ /* 0x000fea0003800000 */
[----:B01----:R-:W0:Y:S01]  /*1b90*/  S2R R3, SR_LANEID ;  /* 0x0000000000037919 */ /* 0x003e220000000000 */
[----:B------:R-:W-:Y:S01]  /*1ba0*/  VOTEU.ANY UR4, UPT, PT ;  /* 0x0000000000047886 */ /* 0x000fe200038e0100 */
[----:B------:R-:W-:-:S05]  /*1bb0*/  CS2R.32 R18, SR_CgaSize ;  /* 0x0000000000127805 */ /* 0x000fca0000008a00 */
[----:B------:R-:W-:-:S05]  /*1bc0*/  IMAD R18, R18, -0xa0, RZ ;  /* 0xffffff6012127824 */ /* 0x000fca00078e02ff */
[----:B------:R-:W-:-:S14]  /*1bd0*/  R2UR UR6, R18 ;  /* 0x00000000120672ca */ /* 0x000fdc00000e0000 */
[----:B------:R-:W1:Y:S01]  /*1be0*/  LDCU UR6, c[0x0][UR6+0x258] ;  /* 0x00004b00060677ac */ /* 0x000e620008000800 */
[----:B------:R-:W0:Y:S01]  /*1bf0*/  FLO.U32 R8, UR4 ;  /* 0x0000000400087d00 */ /* 0x000e2200080e0000 */
[----:B------:R-:W-:-:S05]  /*1c00*/  CS2R.32 R18, SR_CgaSize ;  /* 0x0000000000127805 */ /* 0x000fca0000008a00 */
[----:B------:R-:W-:-:S05]  /*1c10*/  IMAD R18, R18, -0xa0, RZ ;  /* 0xffffff6012127824 */ /* 0x000fca00078e02ff */
[----:B------:R-:W-:-:S14]  /*1c20*/  R2UR UR7, R18 ;  /* 0x00000000120772ca */ /* 0x000fdc00000e0000 */
[----:B------:R-:W2:Y:S01]  /*1c30*/  LDCU UR7, c[0x0][UR7+0x254] ;  /* 0x00004a80070777ac */ /* 0x000ea20008000800 */
[----:B------:R-:W-:-:S06]  /*1c40*/  UPOPC UR5, UR4 ;  /* 0x00000004000572bf */ /* 0x000fcc0008000000 */
[----:B------:R-:W-:Y:S02]  /*1c50*/  IMAD R5, R7, UR5, RZ ;  /* 0x0000000507057c24 */ /* 0x000fe4000f8e02ff */
[----:B-1----:R-:W-:Y:S01]  /*1c60*/  IMAD.U32 R2, RZ, RZ, UR6 ;  /* 0x00000006ff027e24 */ /* 0x002fe2000f8e00ff */
[----:B0-----:R-:W-:Y:S02]  /*1c70*/  ISETP.EQ.U32.AND P0, PT, R8, R3, PT ;  /* 0x000000030800720c */ /* 0x001fe40003f02070 */
[----:B--2---:R-:W-:-:S11]  /*1c80*/  MOV R3, UR7 ;  /* 0x0000000700037c02 */ /* 0x004fd60008000f00 */
        /* <DEDUP_REMOVED lines=8> */
[----:B0-----:R-:W-:-:S07]  /*1d10*/  IMAD R4, R7, R18, R4 ;  /* 0x0000001207047224 */ /* 0x001fce00078e0204 */
.L_x_41:
[----:B------:R-:W2:Y:S04]  /*1d20*/  LD.E.STRONG.GPU R5, desc[UR10][R2.64+0x4] ;  /* 0x0000040a02057980 */ /* 0x000ea8000c10f900 */
[----:B--2---:R-:W-:Y:S01]  /*1d30*/  CCTL.IVALL ;  /* 0x00000000ff00798f */ /* 0x004fe20002000000 */
[----:B------:R-:W-:Y:S05]  /*1d40*/  YIELD ;  /* 0x0000000000007946 */ /* 0x000fea0003800000 */
[----:B------:R-:W-:-:S04]  /*1d50*/  LOP3.LUT R5, R5, R4, RZ, 0x3c, !PT ;  /* 0x0000000405057212 */ /* 0x000fc800078e3cff */
[----:B------:R-:W-:-:S13]  /*1d60*/  ISETP.GT.AND P0, PT, R5, -0x1, PT ;  /* 0xffffffff0500780c */ /* 0x000fda0003f04270 */
[----:B------:R-:W-:Y:S05]  /*1d70*/  @P0 BRA `(.L_x_41) ;  /* 0xfffffffc00e80947 */ /* 0x000fea000383ffff */
.L_x_40:
[----:B------:R-:W-:Y:S05]  /*1d80*/  BSYNC B0 ;  /* 0x0000000000007941 */ /* 0x000fea0003800000 */
.L_x_39:
[----:B------:R-:W-:-:S03]  /*1d90*/  UMOV UR4, 0xffffffff ;  /* 0xffffffff00047882 */ /* 0x000fc60000000000 */
[----:B------:R-:W-:Y:S05]  /*1da0*/  BRA.DIV UR4, `(.L_x_42) ;  /* 0x0000000e04887947 */ /* 0x000fea000b800000 */
[----:B------:R-:W-:Y:S06]  /*1db0*/  BAR.SYNC.DEFER_BLOCKING 0x0 ;  /* 0x0000000000007b1d */ /* 0x000fec0000010000 */
.L_x_76:
[----:B------:R-:W-:Y:S01]  /*1dc0*/  ISETP.GT.AND P0, PT, R24, -0x1, PT ;  /* 0xffffffff1800780c */ /* 0x000fe20003f04270 */
[----:B------:R-:W-:Y:S01]  /*1dd0*/  BSSY.RECONVERGENT B0, `(.L_x_43) ;  /* 0x000004b000007945 */ /* 0x000fe20003800200 */
[----:B------:R-:W-:Y:S02]  /*1de0*/  IMAD.MOV.U32 R20, RZ, RZ, -0x1 ;  /* 0xffffffffff147424 */ /* 0x000fe400078e00ff */
[----:B------:R-:W-:-:S13]  /*1df0*/  ISETP.GE.OR P2, PT, R31, R6, P0 ;  /* 0x000000061f00720c */ /* 0x000fda0000746670 */
[----:B------:R-:W-:Y:S05]  /*1e00*/  @P2 BRA `(.L_x_44) ;  /* 0x00000004001c2947 */ /* 0x000fea0003800000 */
[----:B-1----:R-:W1:Y:S01]  /*1e10*/  LDC.64 R18, c[0x0][0x380] ;  /* 0x0000e000ff127b82 */ /* 0x002e620000000a00 */
[----:B0-----:R-:W-:-:S05]  /*1e20*/  IMAD.WIDE R4, R31, 0x4, R16 ;  /* 0x000000041f047825 */ /* 0x001fca00078e0210 */
        /* <DEDUP_REMOVED lines=19> */
.L_x_47:
[----:B------:R-:W-:-:S04]  /*1f60*/  ISETP.NE.AND P2, PT, R36, R37, PT ;  /* 0x000000252400720c */ /* 0x000fc80003f45270 */
[----:B------:R-:W-:-:S13]  /*1f70*/  ISETP.NE.OR P2, PT, R6, R21, P2 ;  /* 0x000000150600720c */ /* 0x000fda0001745670 */
[----:B------:R-:W-:Y:S05]  /*1f80*/  @!P2 BRA `(.L_x_46) ;  /* 0x00000000002ca947 */ /* 0x000fea0003800000 */
[----:B------:R-:W-:-:S04]  /*1f90*/  IADD3 R22, PT, PT, R22, 0x1, RZ ;  /* 0x0000000116167810 */ /* 0x000fc80007ffe0ff */
        /* <DEDUP_REMOVED lines=10> */
.L_x_46:
[----:B------:R-:W-:-:S13]  /*2040*/  ISETP.NE.AND P2, PT, R23, -0x1, PT ;  /* 0xffffffff1700780c */ /* 0x000fda0003f45270 */
[----:B------:R-:W-:Y:S05]  /*2050*/  @P2 BRA `(.L_x_48) ;  /* 0x00000000002c2947 */ /* 0x000fea0003800000 */
.L_x_45:
        /* <DEDUP_REMOVED lines=10> */
[----:B------:R-:W-:Y:S06]  /*2100*/  BRA `(.L_x_44) ;  /* 0x00000000005c7947 */ /* 0x000fec0003800000 */
.L_x_48:
[----:B------:R-:W-:Y:S01]  /*2110*/  SHF.R.S32.HI R4, RZ, 0x1f, R33 ;  /* 0x0000001fff047819 */ /* 0x000fe20000011421 */
[----:B------:R-:W0:Y:S01]  /*2120*/  LDC.64 R2, c[0x0][0x3c0] ;  /* 0x0000f000ff027b82 */ /* 0x000e220000000a00 */
[----:B------:R-:W-:Y:S01]  /*2130*/  IADD3 R18, P2, PT, RZ, -R33, RZ ;  /* 0x80000021ff127210 */ /* 0x000fe20007f5e0ff */
[----:B------:R-:W-:Y:S01]  /*2140*/  IMAD R21, R9, 0x2710, RZ ;  /* 0x0000271009157824 */ /* 0x000fe200078e02ff */
[----:B------:R-:W-:-:S03]  /*2150*/  SHF.R.S32.HI R5, RZ, 0x1f, R14 ;  /* 0x0000001fff057819 */ /* 0x000fc6000001140e */
[----:B------:R-:W-:Y:S01]  /*2160*/  IMAD.X R19, RZ, RZ, ~R4, P2 ;  /* 0x000000ffff137224 */ /* 0x000fe200010e0e04 */
[----:B------:R-:W-:Y:S01]  /*2170*/  MOV R4, R14 ;  /* 0x0000000e00047202 */ /* 0x000fe20000000f00 */
        /* <DEDUP_REMOVED lines=15> */
[----:B------:R-:W-:-:S07]  /*2270*/  IMAD.MOV.U32 R20, RZ, RZ, R23 ;  /* 0x000000ffff147224 */ /* 0x000fce00078e0017 */
.L_x_44:
[----:B------:R-:W-:Y:S05]  /*2280*/  BSYNC.RECONVERGENT B0 ;  /* 0x0000000000007941 */ /* 0x000fea0003800200 */
.L_x_43:
[----:B0123--:R-:W-:-:S05]  /*2290*/  CS2R.32 R3, SR_CgaSize ;  /* 0x0000000000037805 */ /* 0x00ffca0000008a00 */
[----:B------:R-:W-:-:S05]  /*22a0*/  IMAD R3, R3, -0xa0, RZ ;  /* 0xffffff6003037824 */ /* 0x000fca00078e02ff */
[----:B------:R-:W-:-:S14]  /*22b0*/  R2UR UR4, R3 ;  /* 0x00000000030472ca */ /* 0x000fdc00000e0000 */
[----:B------:R-:W0:Y:S01]  /*22c0*/  LDCU UR4, c[0x0][UR4+0x258] ;  /* 0x00004b00040477ac */ /* 0x000e220008000800 */
[----:B------:R-:W-:-:S05]  /*22d0*/  CS2R.32 R3, SR_CgaSize ;  /* 0x0000000000037805 */ /* 0x000fca0000008a00 */
[----:B------:R-:W-:-:S05]  /*22e0*/  IMAD R3, R3, -0xa0, RZ ;  /* 0xffffff6003037824 */ /* 0x000fca00078e02ff */
[----:B------:R-:W-:-:S14]  /*22f0*/  R2UR UR5, R3 ;  /* 0x00000000030572ca */ /* 0x000fdc00000e0000 */
[----:B------:R-:W1:Y:S01]  /*2300*/  LDCU UR5, c[0x0][UR5+0x254] ;  /* 0x00004a80050577ac */ /* 0x000e620008000800 */
[----:B0-----:R-:W-:Y:S01]  /*2310*/  IMAD.U32 R2, RZ, RZ, UR4 ;  /* 0x00000004ff027e24 */ /* 0x001fe2000f8e00ff */
[----:B------:R-:W-:Y:S01]  /*2320*/  UMOV UR4, 0xffffffff ;  /* 0xffffffff00047882 */ /* 0x000fe20000000000 */
[----:B-1----:R-:W-:Y:S02]  /*2330*/  MOV R3, UR5 ;  /* 0x0000000500037c02 */ /* 0x002fe40008000f00 */
[----:B------:R-:W-:Y:S05]  /*2340*/  BRA.DIV UR4, `(.L_x_49) ;  /* 0x0000000a04507947 */ /* 0x000fea000b800000 */
[----:B------:R-:W-:Y:S06]  /*2350*/  BAR.SYNC.DEFER_BLOCKING 0x0 ;  /* 0x0000000000007b1d */ /* 0x000fec0000010000 */
.L_x_79:
[----:B------:R-:W-:Y:S04]  /*2360*/  BSSY B0, `(.L_x_50) ;  /* 0x0000017000007945 */ /* 0x000fe80003800000 */
[----:B------:R-:W-:Y:S05]  /*2370*/  @P1 BRA `(.L_x_51) ;  /* 0x0000000000541947 */ /* 0x000fea0003800000 */
[----:B------:R-:W0:Y:S01]  /*2380*/  S2R R5, SR_LANEID ;  /* 0x0000000000057919 */ /* 0x000e220000000000 */
[----:B------:R-:W-:Y:S02]  /*2390*/  VOTEU.ANY UR4, UPT, PT ;  /* 0x0000000000047886 */ /* 0x000fe400038e0100 */
[----:B------:R-:W0:Y:S01]  /*23a0*/  FLO.U32 R6, UR4 ;  /* 0x0000000400067d00 */ /* 0x000e2200080e0000 */
[----:B------:R-:W-:Y:S01]  /*23b0*/  UPOPC UR5, UR4 ;  /* 0x00000004000572bf */ /* 0x000fe20008000000 */
[----:B0-----:R-:W-:-:S05]  /*23c0*/  ISETP.EQ.U32.AND P2, PT, R6, R5, PT ;  /* 0x000000050600720c */ /* 0x001fca0003f42070 */
[----:B------:R-:W-:-:S08]  /*23d0*/  IMAD R5, R7, UR5, RZ ;  /* 0x0000000507057c24 */ /* 0x000fd0000f8e02ff */
        /* <DEDUP_REMOVED lines=9> */
.L_x_52:
[----:B------:R-:W2:Y:S04]  /*2470*/  LD.E.STRONG.GPU R5, desc[UR10][R2.64+0x4] ;  /* 0x0000040a02057980 */ /* 0x000ea8000c10f900 */
[----:B--2---:R-:W-:Y:S01]  /*2480*/  CCTL.IVALL ;  /* 0x00000000ff00798f */ /* 0x004fe20002000000 */
[----:B------:R-:W-:Y:S05]  /*2490*/  YIELD ;  /* 0x0000000000007946 */ /* 0x000fea0003800000 */
[----:B------:R-:W-:-:S04]  /*24a0*/  LOP3.LUT R5, R5, R4, RZ, 0x3c, !PT ;  /* 0x0000000405057212 */ /* 0x000fc800078e3cff */
[----:B------:R-:W-:-:S13]  /*24b0*/  ISETP.GT.AND P2, PT, R5, -0x1, PT ;  /* 0xffffffff0500780c */ /* 0x000fda0003f44270 */
[----:B------:R-:W-:Y:S05]  /*24c0*/  @P2 BRA `(.L_x_52) ;  /* 0xfffffffc00e82947 */ /* 0x000fea000383ffff */
.L_x_51:
[----:B------:R-:W-:Y:S05]  /*24d0*/  BSYNC B0 ;  /* 0x0000000000007941 */ /* 0x000fea0003800000 */
.L_x_50:
[----:B------:R-:W-:Y:S01]  /*24e0*/  UMOV UR4, 0xffffffff ;  /* 0xffffffff00047882 */ /* 0x000fe20000000000 */
[----:B------:R-:W-:Y:S02]  /*24f0*/  VIADD R4, R28, 0xffffffff ;  /* 0xffffffff1c047836 */ /* 0x000fe40000000000 */
[----:B------:R-:W-:Y:S05]  /*2500*/  BRA.DIV UR4, `(.L_x_53) ;  /* 0x0000000a04107947 */ /* 0x000fea000b800000 */
[----:B------:R-:W-:Y:S06]  /*2510*/  BAR.SYNC.DEFER_BLOCKING 0x0 ;  /* 0x0000000000007b1d */ /* 0x000fec0000010000 */
.L_x_82:
[----:B------:R-:W-:Y:S01]  /*2520*/  ISETP.GE.OR P0, PT, R31, R4, P0 ;  /* 0x000000041f00720c */ /* 0x000fe20000706670 */
[----:B------:R-:W-:-:S12]  /*2530*/  BSSY.RECONVERGENT B0, `(.L_x_54) ;  /* 0x000000e000007945 */ /* 0x000fd80003800200 */
[----:B------:R-:W-:Y:S05]  /*2540*/  @P0 BRA `(.L_x_55) ;  /* 0x0000000000300947 */ /* 0x000fea0003800000 */
[----:B------:R-:W0:Y:S02]  /*2550*/  LDC.64 R4, c[0x0][0x3b8] ;  /* 0x0000ee00ff047b82 */ /* 0x000e240000000a00 */
[----:B0-----:R-:W-:-:S06]  /*2560*/  IMAD.WIDE R4, R20, 0x4, R4 ;  /* 0x0000000414047825 */ /* 0x001fcc00078e0204 */
[----:B------:R-:W2:Y:S02]  /*2570*/  LDG.E R4, desc[UR10][R4.64] ;  /* 0x0000000a04047981 */ /* 0x000ea4000c1e1900 */
[----:B--2---:R-:W-:-:S13]  /*2580*/  ISETP.NE.AND P0, PT, R4, R35, PT ;  /* 0x000000230400720c */ /* 0x004fda0003f05270 */
[----:B------:R-:W-:Y:S05]  /*2590*/  @P0 BRA `(.L_x_55) ;  /* 0x00000000001c0947 */ /* 0x000fea0003800000 */
[----:B------:R-:W0:Y:S02]  /*25a0*/  LDC.64 R4, c[0x0][0x380] ;  /* 0x0000e000ff047b82 */ /* 0x000e240000000a00 */
[----:B0-----:R-:W2:Y:S02]  /*25b0*/  LDG.E.64 R4, desc[UR10][R4.64+0x8] ;  /* 0x0000080a04047981 */ /* 0x001ea4000c1e1b00 */
[----:B--2---:R-:W-:-:S05]  /*25c0*/  IMAD.WIDE R18, R20, 0x10, R4 ;  /* 0x0000001014127825 */ /* 0x004fca00078e0204 */
[----:B------:R-:W2:Y:S01]  /*25d0*/  LD.E R26, desc[UR10][R18.64+0x8] ;  /* 0x0000080a121a7980 */ /* 0x000ea2000c101900 */
[----:B------:R-:W-:Y:S01]  /*25e0*/  IMAD.MOV.U32 R24, RZ, RZ, R20 ;  /* 0x000000ffff187224 */ /* 0x000fe200078e0014 */
[----:B------:R-:W-:Y:S02]  /*25f0*/  MOV R27, R33 ;  /* 0x00000021001b7202 */ /* 0x000fe40000000f00 */
[----:B--2---:R-:W-:-:S07]  /*2600*/  SHF.R.S32.HI R25, RZ, 0x1f, R26 ;  /* 0x0000001fff197819 */ /* 0x004fce000001141a */
.L_x_55:
[----:B------:R-:W-:Y:S05]  /*2610*/  BSYNC.RECONVERGENT B0 ;  /* 0x0000000000007941 */ /* 0x000fea0003800200 */
.L_x_54:
[----:B------:R-:W-:-:S03]  /*2620*/  UMOV UR4, 0xffffffff ;  /* 0xffffffff00047882 */ /* 0x000fc60000000000 */
[----:B------:R-:W-:Y:S05]  /*2630*/  BRA.DIV UR4, `(.L_x_56) ;  /* 0x0000000604f47947 */ /* 0x000fea000b800000 */
[----:B------:R-:W-:Y:S06]  /*2640*/  BAR.SYNC.DEFER_BLOCKING 0x0 ;  /* 0x0000000000007b1d */ /* 0x000fec0000010000 */
.L_x_85:
        /* <DEDUP_REMOVED lines=17> */
.L_x_59:
[----:B------:R-:W2:Y:S04]  /*2760*/  LD.E.STRONG.GPU R5, desc[UR10][R2.64+0x4] ;  /* 0x0000040a02057980 */ /* 0x000ea8000c10f900 */
[----:B--2---:R-:W-:Y:S01]  /*2770*/  CCTL.IVALL ;  /* 0x00000000ff00798f */ /* 0x004fe20002000000 */
[----:B------:R-:W-:Y:S05]  /*2780*/  YIELD ;  /* 0x0000000000007946 */ /* 0x000fea0003800000 */
[----:B------:R-:W-:-:S04]  /*2790*/  LOP3.LUT R5, R5, R4, RZ, 0x3c, !PT ;  /* 0x0000000405057212 */ /* 0x000fc800078e3cff */
[----:B------:R-:W-:-:S13]  /*27a0*/  ISETP.GT.AND P0, PT, R5, -0x1, PT ;  /* 0xffffffff0500780c */ /* 0x000fda0003f04270 */
[----:B------:R-:W-:Y:S05]  /*27b0*/  @P0 BRA `(.L_x_59) ;  /* 0xfffffffc00e80947 */ /* 0x000fea000383ffff */
.L_x_58:
[----:B------:R-:W-:Y:S05]  /*27c0*/  BSYNC B0 ;  /* 0x0000000000007941 */ /* 0x000fea0003800000 */
.L_x_57:
[----:B------:R-:W-:-:S03]  /*27d0*/  UMOV UR4, 0xffffffff ;  /* 0xffffffff00047882 */ /* 0x000fc60000000000 */
[----:B------:R-:W-:Y:S05]  /*27e0*/  BRA.DIV UR4, `(.L_x_60) ;  /* 0x0000000604b87947 */ /* 0x000fea000b800000 */
[----:B------:R-:W-:Y:S06]  /*27f0*/  BAR.SYNC.DEFER_BLOCKING 0x0 ;  /* 0x0000000000007b1d */ /* 0x000fec0000010000 */
.L_x_88:
[----:B------:R-:W0:Y:S01]  /*2800*/  LDC.64 R2, c[0x0][0x408] ;  /* 0x00010200ff027b82 */ /* 0x000e220000000a00 */
[----:B------:R-:W1:Y:S01]  /*2810*/  LDCU UR4, c[0x0][0x388] ;  /* 0x00007100ff0477ac */ /* 0x000e620008000800 */
[----:B0-----:R-:W1:Y:S01]  /*2820*/  LDG.E R2, desc[UR10][R2.64] ;  /* 0x0000000a02027981 */ /* 0x001e62000c1e1900 */
[----:B------:R-:W-:Y:S01]  /*2830*/  IMAD.MOV.U32 R8, RZ, RZ, R0 ;  /* 0x000000ffff087224 */ /* 0x000fe200078e0000 */
[----:B-1----:R-:W-:-:S13]  /*2840*/  ISETP.GE.AND P0, PT, R2, UR4, PT ;  /* 0x0000000402007c0c */ /* 0x002fda000bf06270 */
[----:B------:R-:W-:Y:S05]  /*2850*/  @!P0 BRA `(.L_x_61) ;  /* 0xffffffe8002c8947 */ /* 0x000fea000383ffff */
.L_x_23:
[----:B------:R-:W-:Y:S01]  /*2860*/  VIMNMX R32, PT, PT, R32, R33, !PT ;  /* 0x0000002120207248 */ /* 0x000fe20007fe0100 */
[----:B-1----:R-:W1:Y:S03]  /*2870*/  LDC.64 R2, c[0x0][0x400] ;  /* 0x00010000ff027b82 */ /* 0x002e660000000a00 */
[----:B------:R-:W-:-:S13]  /*2880*/  ISETP.GE.AND P0, PT, R32, 0x1, PT ;  /* 0x000000012000780c */ /* 0x000fda0003f06270 */
[----:B0-----:R-:W0:Y:S02]  /*2890*/  @P0 LDC.64 R4, c[0x0][0x3f8] ;  /* 0x0000fe00ff040b82 */ /* 0x001e240000000a00 */
[----:B0-----:R-:W-:Y:S04]  /*28a0*/  @P0 STG.E desc[UR10][R4.64], RZ ;  /* 0x000000ff04000986 */ /* 0x001fe8000c10190a */
[----:B-1----:R-:W-:Y:S01]  /*28b0*/  REDG.E.MAX.S64.STRONG.GPU desc[UR10][R2.64], R12 ;  /* 0x0000000c0200798e */ /* 0x002fe2000d12e70a */
[----:B------:R-:W-:Y:S05]  /*28c0*/  EXIT ;  /* 0x000000000000794d */ /* 0x000fea0003800000 */
.L_x_7:
[----:B------:R-:W-:Y:S01]  /*28d0*/  HFMA2 R18, -RZ, RZ, 0, 0 ;  /* 0x00000000ff127431 */ /* 0x000fe200000001ff */
[----:B------:R-:W-:Y:S01]  /*28e0*/  BSSY B0, `(.L_x_62) ;  /* 0x0000009000007945 */ /* 0x000fe20003800000 */
[----:B------:R-:W-:Y:S02]  /*28f0*/  IMAD.MOV.U32 R8, RZ, RZ, 0x0 ;  /* 0x00000000ff087424 */ /* 0x000fe400078e00ff */
[----:B------:R-:W-:-:S07]  /*2900*/  IMAD.MOV.U32 R5, RZ, RZ, -0x1 ;  /* 0xffffffffff057424 */ /* 0x000fce00078e00ff */
[----:B-----5:R-:W-:Y:S05]  /*2910*/  WARPSYNC.COLLECTIVE.ALL `(.L_x_63) ;  /* 0x0000000000147948 */ /* 0x020fea0003c00000 */
[----:B------:R-:W-:-:S04]  /*2920*/  SHF.L.U32 R18, R18, 0x10, RZ ;  /* 0x0000001012127819 */ /* 0x000fc800000006ff */
[----:B------:R-:W-:-:S05]  /*2930*/  LOP3.LUT R18, R18, 0xf, R8, 0xf8, !PT ;  /* 0x0000000f12127812 */ /* 0x000fca00078ef808 */
[----:B------:R0:W-:Y:S02]  /*2940*/  BAR.SYNC.DEFER_BLOCKING R18, R18 ;  /* 0x000000120000731d */ /* 0x0001e40000010000 */
[----:B0-----:R-:W-:-:S04]  /*2950*/  SHF.R.U32 R18, R18, 0x10, RZ ;  /* 0x0000001012127819 */ /* 0x001fc800000016ff */
[----:B-----5:R-:W-:Y:S05]  /*2960*/  ENDCOLLECTIVE ;  /* 0x000000000000791b */ /* 0x020fea0003800000 */
.L_x_63:
[----:B------:R-:W-:Y:S05]  /*2970*/  BSYNC B0 ;  /* 0x0000000000007941 */ /* 0x000fea0003800000 */
.L_x_62:
[----:B------:R-:W-:Y:S05]  /*2980*/  BRA `(.L_x_64) ;  /* 0xffffffdc009c7947 */ /* 0x000fea000383ffff */
.L_x_16:
[----:B------:R-:W-:Y:S01]  /*2990*/  BSSY B0, `(.L_x_65) ;  /* 0x000000a000007945 */ /* 0x000fe20003800000 */
[----:B------:R-:W-:Y:S01]  /*29a0*/  IMAD.MOV.U32 R8, RZ, RZ, 0x0 ;  /* 0x00000000ff087424 */ /* 0x000fe200078e00ff */
[----:B------:R-:W-:Y:S01]  /*29b0*/  MOV R18, 0x0 ;  /* 0x0000000000127802 */ /* 0x000fe20000000f00 */
[----:B0-----:R-:W-:-:S07]  /*29c0*/  IMAD.MOV.U32 R5, RZ, RZ, -0x1 ;  /* 0xffffffffff057424 */ /* 0x001fce00078e00ff */
[----:B-----5:R-:W-:Y:S05]  /*29d0*/  WARPSYNC.COLLECTIVE.ALL `(.L_x_66) ;  /* 0x0000000000147948 */ /* 0x020fea0003c00000 */
[----:B------:R-:W-:-:S04]  /*29e0*/  SHF.L.U32 R18, R18, 0x10, RZ ;  /* 0x0000001012127819 */ /* 0x000fc800000006ff */
[----:B------:R-:W-:-:S05]  /*29f0*/  LOP3.LUT R18, R18, 0xf, R8, 0xf8, !PT ;  /* 0x0000000f12127812 */ /* 0x000fca00078ef808 */
[----:B------:R0:W-:Y:S02]  /*2a00*/  BAR.SYNC.DEFER_BLOCKING R18, R18 ;  /* 0x000000120000731d */ /* 0x0001e40000010000 */
[----:B0-----:R-:W-:-:S04]  /*2a10*/  SHF.R.U32 R18, R18, 0x10, RZ ;  /* 0x0000001012127819 */ /* 0x001fc800000016ff */
[----:B-----5:R-:W-:Y:S05]  /*2a20*/  ENDCOLLECTIVE ;  /* 0x000000000000791b */ /* 0x020fea0003800000 */
.L_x_66:
[----:B------:R-:W-:Y:S05]  /*2a30*/  BSYNC B0 ;  /* 0x0000000000007941 */ /* 0x000fea0003800000 */
.L_x_65:
[----:B------:R-:W-:Y:S05]  /*2a40*/  BRA `(.L_x_67) ;  /* 0xffffffe000747947 */ /* 0x000fea000383ffff */
.L_x_20:
[----:B------:R-:W-:Y:S01]  /*2a50*/  HFMA2 R18, -RZ, RZ, 0, 0 ;  /* 0x00000000ff127431 */ /* 0x000fe200000001ff */
[----:B------:R-:W-:Y:S01]  /*2a60*/  BSSY B0, `(.L_x_68) ;  /* 0x0000009000007945 */ /* 0x000fe20003800000 */
[----:B------:R-:W-:Y:S02]  /*2a70*/  IMAD.MOV.U32 R8, RZ, RZ, 0x0 ;  /* 0x00000000ff087424 */ /* 0x000fe400078e00ff */
[----:B0-----:R-:W-:-:S07]  /*2a80*/  IMAD.MOV.U32 R5, RZ, RZ, -0x1 ;  /* 0xffffffffff057424 */ /* 0x001fce00078e00ff */
[----:B-----5:R-:W-:Y:S05]  /*2a90*/  WARPSYNC.COLLECTIVE.ALL `(.L_x_69) ;  /* 0x0000000000147948 */ /* 0x020fea0003c00000 */
[----:B------:R-:W-:-:S04]  /*2aa0*/  SHF.L.U32 R18, R18, 0x10, RZ ;  /* 0x0000001012127819 */ /* 0x000fc800000006ff */
[----:B------:R-:W-:-:S05]  /*2ab0*/  LOP3.LUT R18, R18, 0xf, R8, 0xf8, !PT ;  /* 0x0000000f12127812 */ /* 0x000fca00078ef808 */
[----:B------:R0:W-:Y:S02]  /*2ac0*/  BAR.SYNC.DEFER_BLOCKING R18, R18 ;  /* 0x000000120000731d */ /* 0x0001e40000010000 */
[----:B0-----:R-:W-:-:S04]  /*2ad0*/  SHF.R.U32 R18, R18, 0x10, RZ ;  /* 0x0000001012127819 */ /* 0x001fc800000016ff */
[----:B-----5:R-:W-:Y:S05]  /*2ae0*/  ENDCOLLECTIVE ;  /* 0x000000000000791b */ /* 0x020fea0003800000 */
.L_x_69:
[----:B------:R-:W-:Y:S05]  /*2af0*/  BSYNC B0 ;  /* 0x0000000000007941 */ /* 0x000fea0003800000 */
.L_x_68:
[----:B------:R-:W-:Y:S05]  /*2b00*/  BRA `(.L_x_70) ;  /* 0xffffffe000e07947 */ /* 0x000fea000383ffff */
.L_x_38:
[----:B------:R-:W-:Y:S01]  /*2b10*/  BSSY B0, `(.L_x_71) ;  /* 0x000000a000007945 */ /* 0x000fe20003800000 */
[----:B------:R-:W-:Y:S01]  /*2b20*/  IMAD.MOV.U32 R8, RZ, RZ, 0x0 ;  /* 0x00000000ff087424 */ /* 0x000fe200078e00ff */
[----:B------:R-:W-:Y:S01]  /*2b30*/  MOV R18, 0x0 ;  /* 0x0000000000127802 */ /* 0x000fe20000000f00 */
[----:B01----:R-:W-:-:S07]  /*2b40*/  IMAD.MOV.U32 R5, RZ, RZ, -0x1 ;  /* 0xffffffffff057424 */ /* 0x003fce00078e00ff */
[----:B-----5:R-:W-:Y:S05]  /*2b50*/  WARPSYNC.COLLECTIVE.ALL `(.L_x_72) ;  /* 0x0000000000147948 */ /* 0x020fea0003c00000 */
[----:B------:R-:W-:-:S04]  /*2b60*/  SHF.L.U32 R18, R18, 0x10, RZ ;  /* 0x0000001012127819 */ /* 0x000fc800000006ff */
[----:B------:R-:W-:-:S05]  /*2b70*/  LOP3.LUT R18, R18, 0xf, R8, 0xf8, !PT ;  /* 0x0000000f12127812 */ /* 0x000fca00078ef808 */
[----:B------:R0:W-:Y:S02]  /*2b80*/  BAR.SYNC.DEFER_BLOCKING R18, R18 ;  /* 0x000000120000731d */ /* 0x0001e40000010000 */
[----:B0-----:R-:W-:-:S04]  /*2b90*/  SHF.R.U32 R18, R18, 0x10, RZ ;  /* 0x0000001012127819 */ /* 0x001fc800000016ff */
[----:B-----5:R-:W-:Y:S05]  /*2ba0*/  ENDCOLLECTIVE ;  /* 0x000000000000791b */ /* 0x020fea0003800000 */
.L_x_72:
[----:B------:R-:W-:Y:S05]  /*2bb0*/  BSYNC B0 ;  /* 0x0000000000007941 */ /* 0x000fea0003800000 */
.L_x_71:
[----:B------:R-:W-:Y:S05]  /*2bc0*/  BRA `(.L_x_73) ;  /* 0xffffffec00e87947 */ /* 0x000fea000383ffff */
.L_x_42:
[----:B------:R-:W-:Y:S01]  /*2bd0*/  HFMA2 R18, -RZ, RZ, 0, 0 ;  /* 0x00000000ff127431 */ /* 0x000fe200000001ff */
[----:B------:R-:W-:Y:S01]  /*2be0*/  BSSY B0, `(.L_x_74) ;  /* 0x0000009000007945 */ /* 0x000fe20003800000 */
[----:B------:R-:W-:Y:S02]  /*2bf0*/  IMAD.MOV.U32 R8, RZ, RZ, 0x0 ;  /* 0x00000000ff087424 */ /* 0x000fe400078e00ff */
[----:B01----:R-:W-:-:S07]  /*2c00*/  IMAD.MOV.U32 R5, RZ, RZ, -0x1 ;  /* 0xffffffffff057424 */ /* 0x003fce00078e00ff */
[----:B-----5:R-:W-:Y:S05]  /*2c10*/  WARPSYNC.COLLECTIVE.ALL `(.L_x_75) ;  /* 0x0000000000147948 */ /* 0x020fea0003c00000 */
[----:B------:R-:W-:-:S04]  /*2c20*/  SHF.L.U32 R18, R18, 0x10, RZ ;  /* 0x0000001012127819 */ /* 0x000fc800000006ff */
[----:B------:R-:W-:-:S05]  /*2c30*/  LOP3.LUT R18, R18, 0xf, R8, 0xf8, !PT ;  /* 0x0000000f12127812 */ /* 0x000fca00078ef808 */
[----:B------:R0:W-:Y:S02]  /*2c40*/  BAR.SYNC.DEFER_BLOCKING R18, R18 ;  /* 0x000000120000731d */ /* 0x0001e40000010000 */
[----:B0-----:R-:W-:-:S04]  /*2c50*/  SHF.R.U32 R18, R18, 0x10, RZ ;  /* 0x0000001012127819 */ /* 0x001fc800000016ff */
[----:B-----5:R-:W-:Y:S05]  /*2c60*/  ENDCOLLECTIVE ;  /* 0x000000000000791b */ /* 0x020fea0003800000 */
.L_x_75:
[----:B------:R-:W-:Y:S05]  /*2c70*/  BSYNC B0 ;  /* 0x0000000000007941 */ /* 0x000fea0003800000 */
.L_x_74:
[----:B------:R-:W-:Y:S05]  /*2c80*/  BRA `(.L_x_76) ;  /* 0xfffffff0004c7947 */ /* 0x000fea000383ffff */
.L_x_49:
[----:B------:R-:W-:Y:S01]  /*2c90*/  BSSY B0, `(.L_x_77) ;  /* 0x000000a000007945 */ /* 0x000fe20003800000 */
[----:B------:R-:W-:Y:S01]  /*2ca0*/  IMAD.MOV.U32 R8, RZ, RZ, 0x0 ;  /* 0x00000000ff087424 */ /* 0x000fe200078e00ff */
[----:B------:R-:W-:Y:S01]  /*2cb0*/  MOV R18, 0x0 ;  /* 0x0000000000127802 */ /* 0x000fe20000000f00 */
[----:B------:R-:W-:-:S07]  /*2cc0*/  IMAD.MOV.U32 R5, RZ, RZ, -0x1 ;  /* 0xffffffffff057424 */ /* 0x000fce00078e00ff */
[----:B-----5:R-:W-:Y:S05]  /*2cd0*/  WARPSYNC.COLLECTIVE.ALL `(.L_x_78) ;  /* 0x0000000000147948 */ /* 0x020fea0003c00000 */
[----:B------:R-:W-:-:S04]  /*2ce0*/  SHF.L.U32 R18, R18, 0x10, RZ ;  /* 0x0000001012127819 */ /* 0x000fc800000006ff */
[----:B------:R-:W-:-:S05]  /*2cf0*/  LOP3.LUT R18, R18, 0xf, R8, 0xf8, !PT ;  /* 0x0000000f12127812 */ /* 0x000fca00078ef808 */
[----:B------:R0:W-:Y:S02]  /*2d00*/  BAR.SYNC.DEFER_BLOCKING R18, R18 ;  /* 0x000000120000731d */ /* 0x0001e40000010000 */
[----:B0-----:R-:W-:-:S04]  /*2d10*/  SHF.R.U32 R18, R18, 0x10, RZ ;  /* 0x0000001012127819 */ /* 0x001fc800000016ff */
[----:B-----5:R-:W-:Y:S05]  /*2d20*/  ENDCOLLECTIVE ;  /* 0x000000000000791b */ /* 0x020fea0003800000 */
.L_x_78:
[----:B------:R-:W-:Y:S05]  /*2d30*/  BSYNC B0 ;  /* 0x0000000000007941 */ /* 0x000fea0003800000 */
.L_x_77:
[----:B------:R-:W-:Y:S05]  /*2d40*/  BRA `(.L_x_79) ;  /* 0xfffffff400847947 */ /* 0x000fea000383ffff */
.L_x_53:
        /* <DEDUP_REMOVED lines=10> */
.L_x_81:
[----:B------:R-:W-:Y:S05]  /*2df0*/  BSYNC B0 ;  /* 0x0000000000007941 */ /* 0x000fea0003800000 */
.L_x_80:
[----:B------:R-:W-:Y:S05]  /*2e00*/  BRA `(.L_x_82) ;  /* 0xfffffff400c47947 */ /* 0x000fea000383ffff */
.L_x_56:
        /* <DEDUP_REMOVED lines=10> */
.L_x_84:
[----:B------:R-:W-:Y:S05]  /*2eb0*/  BSYNC B0 ;  /* 0x0000000000007941 */ /* 0x000fea0003800000 */
.L_x_83:
[----:B------:R-:W-:Y:S05]  /*2ec0*/  BRA `(.L_x_85) ;  /* 0xfffffff400e07947 */ /* 0x000fea000383ffff */
.L_x_60:
        /* <DEDUP_REMOVED lines=10> */
.L_x_87:
[----:B------:R-:W-:Y:S05]  /*2f70*/  BSYNC B0 ;  /* 0x0000000000007941 */ /* 0x000fea0003800000 */
.L_x_86:
[----:B------:R-:W-:Y:S05]  /*2f80*/  BRA `(.L_x_88) ;  /* 0xfffffff8001c7947 */ /* 0x000fea000383ffff */
.L_x_89:
[----:B------:R-:W-:-:S00]  /*2f90*/  BRA `(.L_x_89) ;  /* 0xfffffffc00fc7947 */ /* 0x000fc0000383ffff */
[----:B------:R-:W-:-:S00]  /*2fa0*/  NOP ;  /* 0x0000000000007918 */ /* 0x000fc00000000000 */
        /* <DEDUP_REMOVED lines=13> */
.L_x_90:


//--------------------- .nv.shared.reserved.0     --------------------------
	.section	.nv.shared.reserved.0,"aw",@nobits
	.weak		__nv_reservedSMEM_offset_0_alias
	.size		__nv_reservedSMEM_offset_0_alias, 0, 64
	.other		__nv_reservedSMEM_offset_0_alias,@"STO_CUDA_RESERVED_SHARED STV_DEFAULT"
__nv_reservedSMEM_offset_0_alias:
	.zero		0
	.zero		64


//--------------------- .nv.constant0._Z19wavefrontEvacKernelP5GraphiPiP4CityS1_S1_iS1_PxS4_S1_S1_S1_S1_S1_S1_S4_S1_ --------------------------
	.section	.nv.constant0._Z19wavefrontEvacKernelP5GraphiPiP4CityS1_S1_iS1_PxS4_S1_S1_S1_S1_S1_S1_S4_S1_,"a",@progbits
	.sectionflags	@""
	.align	4
.nv.constant0._Z19wavefrontEvacKernelP5GraphiPiP4CityS1_S1_iS1_PxS4_S1_S1_S1_S1_S1_S1_S4_S1_:
	.zero		1040


//--------------------- SYMBOLS --------------------------

	.type		.nv.reservedSmem.offset0,@object
	.size		.nv.reservedSmem.offset0,0x4
